	.target	sm_90a

	.elftype	@"ET_EXEC"


//--------------------- .note.nv.tkinfo           --------------------------
	.section	.note.nv.tkinfo,"",@"SHT_NOTE"
	.sectionflags	@"SHF_NOTE_NV_TKINFO"
	.tkinfo
        /*0018*/ 	.word	0x00000002
        /*0030*/ 	.string	""
        /*0030*/ 	.string	"ptxas"
        /*0030*/ 	.string	"Cuda compilation tools, release 13.0, V13.0.88"
        /*0030*/ 	.string	"Build cuda_13.0.r13.0/compiler.36424714_0"
        /*0030*/ 	.string	"-arch sm_90a -m 64 "



//--------------------- .note.nv.cuinfo           --------------------------
	.section	.note.nv.cuinfo,"",@"SHT_NOTE"
	.sectionflags	@"SHF_NOTE_NV_CUINFO"
        /*0018*/ 	.short	0x0002
        /*001a*/ 	.short	0x005a
        /*001c*/ 	.short	0x0082
	.zero		2


//--------------------- .nv.info                  --------------------------
	.section	.nv.info,"",@"SHT_CUDA_INFO"
	.align	4


	//----- nvinfo : EIATTR_REGCOUNT
	.align		4
        /*0000*/ 	.byte	0x04, 0x2f
        /*0002*/ 	.short	(.L_15 - .L_14)
	.align		4
.L_14:
        /*0004*/ 	.word	index@(_ZN7cutlass13device_kernelINS_4gemm6kernel13GemmUniversalIN4cute5tupleIJiiiiEEENS1_10collective13CollectiveMmaINS1_34MainloopSm90TmaGmmaWarpSpecializedILi4ENS5_IJNS4_1CILi1EEENSA_ILi4EEESB_EEENS1_35KernelTmaWarpSpecializedCooperativeEEENS5_IJNSA_ILi128EEENSA_ILi256EEESG_EEEaNS5_IJlSB_lEEEaSJ_NS4_8TiledMMAINS4_8MMA_AtomIJNS4_4SM904GMMA27MMA_64x256x32_S32S8S8_SS_TNEEEENS4_6LayoutINS5_IJNSA_ILi2EEESB_SB_EEENS5_IJSB_NSA_ILi0EEEST_EEEEENS5_IJNS4_10UnderscoreESW_SW_EEEEENS4_23SM90_TMA_LOAD_MULTICASTENS4_14ComposedLayoutINS4_7SwizzleILi3ELi4ELi3EEENS4_18smem_ptr_flag_bitsILi8EEENSQ_INS5_IJNSA_ILi8EEESG_EEENS5_IJSG_SB_EEEEEEEvNS4_8identityENS4_13SM90_TMA_LOADES19_vS1A_EENS_8epilogue10collective6detail29Sm90TmaWarpSpecializedAdapterINS1E_15DefaultEpilogueIaSJ_SJ_NS1D_6thread17LinearCombinationIaLi1EiiLNS1I_9ScaleType4KindE0ELNS_15FloatRoundStyleE2EaEENS1_15EpilogueDefaultEEEEEvvEEEEvNT_6ParamsE)
        /*0008*/ 	.word	0x000000a8


	//----- nvinfo : EIATTR_FRAME_SIZE
	.align		4
.L_15:
        /*000c*/ 	.byte	0x04, 0x11
        /*000e*/ 	.short	(.L_17 - .L_16)
	.align		4
.L_16:
        /*0010*/ 	.word	index@(_ZN7cutlass13device_kernelINS_4gemm6kernel13GemmUniversalIN4cute5tupleIJiiiiEEENS1_10collective13CollectiveMmaINS1_34MainloopSm90TmaGmmaWarpSpecializedILi4ENS5_IJNS4_1CILi1EEENSA_ILi4EEESB_EEENS1_35KernelTmaWarpSpecializedCooperativeEEENS5_IJNSA_ILi128EEENSA_ILi256EEESG_EEEaNS5_IJlSB_lEEEaSJ_NS4_8TiledMMAINS4_8MMA_AtomIJNS4_4SM904GMMA27MMA_64x256x32_S32S8S8_SS_TNEEEENS4_6LayoutINS5_IJNSA_ILi2EEESB_SB_EEENS5_IJSB_NSA_ILi0EEEST_EEEEENS5_IJNS4_10UnderscoreESW_SW_EEEEENS4_23SM90_TMA_LOAD_MULTICASTENS4_14ComposedLayoutINS4_7SwizzleILi3ELi4ELi3EEENS4_18smem_ptr_flag_bitsILi8EEENSQ_INS5_IJNSA_ILi8EEESG_EEENS5_IJSG_SB_EEEEEEEvNS4_8identityENS4_13SM90_TMA_LOADES19_vS1A_EENS_8epilogue10collective6detail29Sm90TmaWarpSpecializedAdapterINS1E_15DefaultEpilogueIaSJ_SJ_NS1D_6thread17LinearCombinationIaLi1EiiLNS1I_9ScaleType4KindE0ELNS_15FloatRoundStyleE2EaEENS1_15EpilogueDefaultEEEEEvvEEEEvNT_6ParamsE)
        /*0014*/ 	.word	0x00000000


	//----- nvinfo : EIATTR_MIN_STACK_SIZE
	.align		4
.L_17:
        /*0018*/ 	.byte	0x04, 0x12
        /*001a*/ 	.short	(.L_19 - .L_18)
	.align		4
.L_18:
        /*001c*/ 	.word	index@(_ZN7cutlass13device_kernelINS_4gemm6kernel13GemmUniversalIN4cute5tupleIJiiiiEEENS1_10collective13CollectiveMmaINS1_34MainloopSm90TmaGmmaWarpSpecializedILi4ENS5_IJNS4_1CILi1EEENSA_ILi4EEESB_EEENS1_35KernelTmaWarpSpecializedCooperativeEEENS5_IJNSA_ILi128EEENSA_ILi256EEESG_EEEaNS5_IJlSB_lEEEaSJ_NS4_8TiledMMAINS4_8MMA_AtomIJNS4_4SM904GMMA27MMA_64x256x32_S32S8S8_SS_TNEEEENS4_6LayoutINS5_IJNSA_ILi2EEESB_SB_EEENS5_IJSB_NSA_ILi0EEEST_EEEEENS5_IJNS4_10UnderscoreESW_SW_EEEEENS4_23SM90_TMA_LOAD_MULTICASTENS4_14ComposedLayoutINS4_7SwizzleILi3ELi4ELi3EEENS4_18smem_ptr_flag_bitsILi8EEENSQ_INS5_IJNSA_ILi8EEESG_EEENS5_IJSG_SB_EEEEEEEvNS4_8identityENS4_13SM90_TMA_LOADES19_vS1A_EENS_8epilogue10collective6detail29Sm90TmaWarpSpecializedAdapterINS1E_15DefaultEpilogueIaSJ_SJ_NS1D_6thread17LinearCombinationIaLi1EiiLNS1I_9ScaleType4KindE0ELNS_15FloatRoundStyleE2EaEENS1_15EpilogueDefaultEEEEEvvEEEEvNT_6ParamsE)
        /*0020*/ 	.word	0x00000000
.L_19:


//--------------------- .nv.compat                --------------------------
	.section	.nv.compat,"",@"SHT_CUDA_COMPAT_INFO"
	.align	4
        /*0000*/ 	.byte	0x02, 0x09, 0x01, 0x00, 0x02, 0x02, 0x04, 0x00, 0x02, 0x05, 0x05, 0x00, 0x03, 0x07, 0x01, 0x01
        /*0010*/ 	.byte	0x02, 0x03, 0x01, 0x00, 0x02, 0x06, 0x01, 0x00, 0x04, 0x0b, 0x08, 0x00, 0x00, 0x00, 0x00, 0x00
        /*0020*/ 	.byte	0x00, 0x00, 0x00, 0x00


//--------------------- .nv.info._ZN7cutlass13device_kernelINS_4gemm6kernel13GemmUniversalIN4cute5tupleIJiiiiEEENS1_10collective13CollectiveMmaINS1_34MainloopSm90TmaGmmaWarpSpecializedILi4ENS5_IJNS4_1CILi1EEENSA_ILi4EEESB_EEENS1_35KernelTmaWarpSpecializedCooperativeEEENS5_IJNSA_ILi128EEENSA_ILi256EEESG_EEEaNS5_IJlSB_lEEEaSJ_NS4_8TiledMMAINS4_8MMA_AtomIJNS4_4SM904GMMA27MMA_64x256x32_S32S8S8_SS_TNEEEENS4_6LayoutINS5_IJNSA_ILi2EEESB_SB_EEENS5_IJSB_NSA_ILi0EEEST_EEEEENS5_IJNS4_10UnderscoreESW_SW_EEEEENS4_23SM90_TMA_LOAD_MULTICASTENS4_14ComposedLayoutINS4_7SwizzleILi3ELi4ELi3EEENS4_18smem_ptr_flag_bitsILi8EEENSQ_INS5_IJNSA_ILi8EEESG_EEENS5_IJSG_SB_EEEEEEEvNS4_8identityENS4_13SM90_TMA_LOADES19_vS1A_EENS_8epilogue10collective6detail29Sm90TmaWarpSpecializedAdapterINS1E_15DefaultEpilogueIaSJ_SJ_NS1D_6thread17LinearCombinationIaLi1EiiLNS1I_9ScaleType4KindE0ELNS_15FloatRoundStyleE2EaEENS1_15EpilogueDefaultEEEEEvvEEEEvNT_6ParamsE --------------------------
	.section	.nv.info._ZN7cutlass13device_kernelINS_4gemm6kernel13GemmUniversalIN4cute5tupleIJiiiiEEENS1_10collective13CollectiveMmaINS1_34MainloopSm90TmaGmmaWarpSpecializedILi4ENS5_IJNS4_1CILi1EEENSA_ILi4EEESB_EEENS1_35KernelTmaWarpSpecializedCooperativeEEENS5_IJNSA_ILi128EEENSA_ILi256EEESG_EEEaNS5_IJlSB_lEEEaSJ_NS4_8TiledMMAINS4_8MMA_AtomIJNS4_4SM904GMMA27MMA_64x256x32_S32S8S8_SS_TNEEEENS4_6LayoutINS5_IJNSA_ILi2EEESB_SB_EEENS5_IJSB_NSA_ILi0EEEST_EEEEENS5_IJNS4_10UnderscoreESW_SW_EEEEENS4_23SM90_TMA_LOAD_MULTICASTENS4_14ComposedLayoutINS4_7SwizzleILi3ELi4ELi3EEENS4_18smem_ptr_flag_bitsILi8EEENSQ_INS5_IJNSA_ILi8EEESG_EEENS5_IJSG_SB_EEEEEEEvNS4_8identityENS4_13SM90_TMA_LOADES19_vS1A_EENS_8epilogue10collective6detail29Sm90TmaWarpSpecializedAdapterINS1E_15DefaultEpilogueIaSJ_SJ_NS1D_6thread17LinearCombinationIaLi1EiiLNS1I_9ScaleType4KindE0ELNS_15FloatRoundStyleE2EaEENS1_15EpilogueDefaultEEEEEvvEEEEvNT_6ParamsE,"",@"SHT_CUDA_INFO"
	.sectionflags	@""
	.align	4


	//----- nvinfo : EIATTR_CUDA_API_VERSION
	.align		4
        /*0000*/ 	.byte	0x04, 0x37
        /*0002*/ 	.short	(.L_21 - .L_20)
.L_20:
        /*0004*/ 	.word	0x00000082


	//----- nvinfo : EIATTR_KPARAM_INFO
	.align		4
.L_21:
        /*0008*/ 	.byte	0x04, 0x17
        /*000a*/ 	.short	(.L_23 - .L_22)
.L_22:
        /*000c*/ 	.word	0x00000000
        /*0010*/ 	.short	0x0000
        /*0012*/ 	.short	0x0070
        /*0014*/ 	.byte	0x00, 0xf0, 0x01, 0x10


	//----- nvinfo : EIATTR_SPARSE_MMA_MASK
	.align		4
.L_23:
        /*0018*/ 	.byte	0x03, 0x50
        /*001a*/ 	.short	0x0000


	//----- nvinfo : EIATTR_MAXREG_COUNT
	.align		4
        /*001c*/ 	.byte	0x03, 0x1b
        /*001e*/ 	.short	0x00a8


	//----- nvinfo : EIATTR_NUM_BARRIERS
	.align		4
        /*0020*/ 	.byte	0x02, 0x4c
        /*0022*/ 	.byte	0x01
	.zero		1


	//----- nvinfo : EIATTR_EXTERNS
	.align		4
        /*0024*/ 	.byte	0x04, 0x0f
        /*0026*/ 	.short	(.L_25 - .L_24)


	//   ....[0]....
	.align		4
.L_24:
        /*0028*/ 	.word	index@(__assertfail)


	//----- nvinfo : EIATTR_MERCURY_ISA_VERSION
	.align		4
.L_25:
        /*002c*/ 	.byte	0x03, 0x5f
        /*002e*/ 	.short	0x0101


	//----- nvinfo : EIATTR_INT_WARP_WIDE_INSTR_OFFSETS
	.align		4
        /*0030*/ 	.byte	0x04, 0x31
        /*0032*/ 	.short	(.L_27 - .L_26)


	//   ....[0]....
.L_26:
        /*0034*/ 	.word	0x00000430


	//   ....[1]....
        /*0038*/ 	.word	0x00000450


	//   ....[2]....
        /*003c*/ 	.word	0x00000610


	//   ....[3]....
        /*0040*/ 	.word	0x00001c60


	//----- nvinfo : EIATTR_COOP_GROUP_MASK_REGIDS
	.align		4
.L_27:
        /*0044*/ 	.byte	0x04, 0x29
        /*0046*/ 	.short	(.L_29 - .L_28)


	//   ....[0]....
.L_28:
        /*0048*/ 	.word	0xffffffff


	//   ....[1]....
        /*004c*/ 	.word	0xffffffff


	//   ....[2]....
        /*0050*/ 	.word	0xffffffff


	//   ....[3]....
        /*0054*/ 	.word	0xffffffff


	//   ....[4]....
        /*0058*/ 	.word	0xffffffff


	//   ....[5]....
        /*005c*/ 	.word	0xffffffff


	//----- nvinfo : EIATTR_COOP_GROUP_INSTR_OFFSETS
	.align		4
.L_29:
        /*0060*/ 	.byte	0x04, 0x28
        /*0062*/ 	.short	(.L_31 - .L_30)


	//   ....[0]....
.L_30:
        /*0064*/ 	.word	0x00000060


	//   ....[1]....
        /*0068*/ 	.word	0x00000070


	//   ....[2]....
        /*006c*/ 	.word	0x00000130


	//   ....[3]....
        /*0070*/ 	.word	0x000002d0


	//   ....[4]....
        /*0074*/ 	.word	0x00000780


	//   ....[5]....
        /*0078*/ 	.word	0x000011c0


	//----- nvinfo : EIATTR_REG_RECONFIG
	.align		4
.L_31:
        /*007c*/ 	.byte	0x01, 0x54
	.zero		2


	//----- nvinfo : EIATTR_SYSCALL_OFFSETS
	.align		4
        /*0080*/ 	.byte	0x04, 0x46
        /*0082*/ 	.short	(.L_33 - .L_32)


	//   ....[0]....
.L_32:
        /*0084*/ 	.word	0x00001380


	//----- nvinfo : EIATTR_MBARRIER_INSTR_OFFSETS
	.align		4
.L_33:
        /*0088*/ 	.byte	0x04, 0x39
        /*008a*/ 	.short	(.L_35 - .L_34)


	//   ....[0]....
.L_34:
        /*008c*/ 	.word	0x00000230
        /*0090*/ 	.word	0x000000ff
        /*0094*/ 	.word	0x00000000
        /*0098*/ 	.short	0x0100
        /*009a*/ 	.byte	0x08
	.zero		1


	//   ....[1]....
        /*009c*/ 	.word	0x00000240
        /*00a0*/ 	.word	0x000000ff
        /*00a4*/ 	.word	0x00000020
        /*00a8*/ 	.short	0x0100
        /*00aa*/ 	.byte	0x08
	.zero		1


	//   ....[2]....
        /*00ac*/ 	.word	0x00000250
        /*00b0*/ 	.word	0x000000ff
        /*00b4*/ 	.word	0x00000008
        /*00b8*/ 	.short	0x0100
        /*00ba*/ 	.byte	0x08
	.zero		1


	//   ....[3]....
        /*00bc*/ 	.word	0x00000260
        /*00c0*/ 	.word	0x000000ff
        /*00c4*/ 	.word	0x00000028
        /*00c8*/ 	.short	0x0100
        /*00ca*/ 	.byte	0x08
	.zero		1


	//   ....[4]....
        /*00cc*/ 	.word	0x00000270
        /*00d0*/ 	.word	0x000000ff
        /*00d4*/ 	.word	0x00000010
        /*00d8*/ 	.short	0x0100
        /*00da*/ 	.byte	0x08
	.zero		1


	//   ....[5]....
        /*00dc*/ 	.word	0x00000280
        /*00e0*/ 	.word	0x000000ff
        /*00e4*/ 	.word	0x00000030
        /*00e8*/ 	.short	0x0100
        /*00ea*/ 	.byte	0x08
	.zero		1


	//   ....[6]....
        /*00ec*/ 	.word	0x00000290
        /*00f0*/ 	.word	0x000000ff
        /*00f4*/ 	.word	0x00000018
        /*00f8*/ 	.short	0x0100
        /*00fa*/ 	.byte	0x08
	.zero		1


	//   ....[7]....
        /*00fc*/ 	.word	0x000002a0
        /*0100*/ 	.word	0x000000ff
        /*0104*/ 	.word	0x00000038
        /*0108*/ 	.short	0x0100
        /*010a*/ 	.byte	0x08
	.zero		1


	//   ....[8]....
        /*010c*/ 	.word	0x000006c0
        /*0110*/ 	.word	0x000000ff
        /*0114*/ 	.word	0x00000050
        /*0118*/ 	.short	0x0100
        /*011a*/ 	.byte	0x06
	.zero		1


	//   ....[9]....
        /*011c*/ 	.word	0x00000730
        /*0120*/ 	.word	0x000000ff
        /*0124*/ 	.word	0x00000058
        /*0128*/ 	.short	0x0100
        /*012a*/ 	.byte	0x06
	.zero		1


	//   ....[10]....
        /*012c*/ 	.word	0x00001450
        /*0130*/ 	.word	0x00000003
        /*0134*/ 	.word	0x00000000
        /*0138*/ 	.short	0x010a
        /*013a*/ 	.byte	0x3f
	.zero		1


	//   ....[11]....
        /*013c*/ 	.word	0x00001490
        /*0140*/ 	.word	0x00000003
        /*0144*/ 	.word	0x00000000
        /*0148*/ 	.short	0x010a
        /*014a*/ 	.byte	0x3f
	.zero		1


	//   ....[12]....
        /*014c*/ 	.word	0x00001860
        /*0150*/ 	.word	0x00000005
        /*0154*/ 	.word	0x00000000
        /*0158*/ 	.short	0x010a
        /*015a*/ 	.byte	0x3f
	.zero		1


	//   ....[13]....
        /*015c*/ 	.word	0x000018a0
        /*0160*/ 	.word	0x00000005
        /*0164*/ 	.word	0x00000000
        /*0168*/ 	.short	0x010a
        /*016a*/ 	.byte	0x3f
	.zero		1


	//   ....[14]....
        /*016c*/ 	.word	0x00001b00
        /*0170*/ 	.word	0x00000004
        /*0174*/ 	.word	0x00000000
        /*0178*/ 	.short	0x0101
        /*017a*/ 	.byte	0x3f
	.zero		1


	//   ....[15]....
        /*017c*/ 	.word	0x00001ce0
        /*0180*/ 	.word	0x00000000
        /*0184*/ 	.word	0x00000000
        /*0188*/ 	.short	0x0101
        /*018a*/ 	.byte	0x3f
	.zero		1


	//   ....[16]....
        /*018c*/ 	.word	0x00009200
        /*0190*/ 	.word	0x00000014
        /*0194*/ 	.word	0x00000020
        /*0198*/ 	.short	0x010a
        /*019a*/ 	.byte	0x3f
	.zero		1


	//   ....[17]....
        /*019c*/ 	.word	0x000095c0
        /*01a0*/ 	.word	0x00000005
        /*01a4*/ 	.word	0x00000058
        /*01a8*/ 	.short	0x0101
        /*01aa*/ 	.byte	0x3f
	.zero		1


	//   ....[18]....
        /*01ac*/ 	.word	0x00009ce0
        /*01b0*/ 	.word	0x00000007
        /*01b4*/ 	.word	0x00000000
        /*01b8*/ 	.short	0x010a
        /*01ba*/ 	.byte	0x3f
	.zero		1


	//   ....[19]....
        /*01bc*/ 	.word	0x00009d60
        /*01c0*/ 	.word	0x00000008
        /*01c4*/ 	.word	0x00000000
        /*01c8*/ 	.short	0x010a
        /*01ca*/ 	.byte	0x3f
	.zero		1


	//   ....[20]....
        /*01cc*/ 	.word	0x00009df0
        /*01d0*/ 	.word	0x0000000b
        /*01d4*/ 	.word	0x00000000
        /*01d8*/ 	.short	0x010a
        /*01da*/ 	.byte	0x3f
	.zero		1


	//   ....[21]....
        /*01dc*/ 	.word	0x00009e80
        /*01e0*/ 	.word	0x00000003
        /*01e4*/ 	.word	0x00000000
        /*01e8*/ 	.short	0x010a
        /*01ea*/ 	.byte	0x3f
	.zero		1


	//   ....[22]....
        /*01ec*/ 	.word	0x00009ee0
        /*01f0*/ 	.word	0x00000003
        /*01f4*/ 	.word	0x00000000
        /*01f8*/ 	.short	0x010a
        /*01fa*/ 	.byte	0x3f
	.zero		1


	//   ....[23]....
        /*01fc*/ 	.word	0x00009f30
        /*0200*/ 	.word	0x00000005
        /*0204*/ 	.word	0x00000000
        /*0208*/ 	.short	0x010a
        /*020a*/ 	.byte	0x3f
	.zero		1


	//   ....[24]....
        /*020c*/ 	.word	0x0000a000
        /*0210*/ 	.word	0x00000014
        /*0214*/ 	.word	0x00000020
        /*0218*/ 	.short	0x010a
        /*021a*/ 	.byte	0x3f
	.zero		1


	//   ....[25]....
        /*021c*/ 	.word	0x0000a0d0
        /*0220*/ 	.word	0x00000007
        /*0224*/ 	.word	0x00000000
        /*0228*/ 	.short	0x010a
        /*022a*/ 	.byte	0x3f
	.zero		1


	//   ....[26]....
        /*022c*/ 	.word	0x0000a120
        /*0230*/ 	.word	0x00000008
        /*0234*/ 	.word	0x00000000
        /*0238*/ 	.short	0x010a
        /*023a*/ 	.byte	0x3f
	.zero		1


	//   ....[27]....
        /*023c*/ 	.word	0x0000a170
        /*0240*/ 	.word	0x0000000b
        /*0244*/ 	.word	0x00000000
        /*0248*/ 	.short	0x010a
        /*024a*/ 	.byte	0x3f
	.zero		1


	//----- nvinfo : EIATTR_NUM_MBARRIERS
	.align		4
.L_35:
        /*024c*/ 	.byte	0x03, 0x38
        /*024e*/ 	.short	0x000a


	//----- nvinfo : EIATTR_EXIT_INSTR_OFFSETS
	.align		4
        /*0250*/ 	.byte	0x04, 0x1c
        /*0252*/ 	.short	(.L_37 - .L_36)


	//   ....[0]....
.L_36:
        /*0254*/ 	.word	0x000008e0


	//   ....[1]....
        /*0258*/ 	.word	0x00001100


	//   ....[2]....
        /*025c*/ 	.word	0x00008910


	//   ....[3]....
        /*0260*/ 	.word	0x00008e70


	//   ....[4]....
        /*0264*/ 	.word	0x00009ed0


	//----- nvinfo : EIATTR_MAX_THREADS
	.align		4
.L_37:
        /*0268*/ 	.byte	0x04, 0x05
        /*026a*/ 	.short	(.L_39 - .L_38)
.L_38:
        /*026c*/ 	.word	0x00000180
        /*0270*/ 	.word	0x00000001
        /*0274*/ 	.word	0x00000001


	//----- nvinfo : EIATTR_CRS_STACK_SIZE
	.align		4
.L_39:
        /*0278*/ 	.byte	0x04, 0x1e
        /*027a*/ 	.short	(.L_41 - .L_40)
.L_40:
        /*027c*/ 	.word	0x00000000


	//----- nvinfo : EIATTR_CBANK_PARAM_SIZE
	.align		4
.L_41:
        /*0280*/ 	.byte	0x03, 0x19
        /*0282*/ 	.short	0x0470


	//----- nvinfo : EIATTR_PARAM_CBANK
	.align		4
        /*0284*/ 	.byte	0x04, 0x0a
        /*0286*/ 	.short	(.L_43 - .L_42)
	.align		4
.L_42:
        /*0288*/ 	.word	index@(.nv.constant0._ZN7cutlass13device_kernelINS_4gemm6kernel13GemmUniversalIN4cute5tupleIJiiiiEEENS1_10collective13CollectiveMmaINS1_34MainloopSm90TmaGmmaWarpSpecializedILi4ENS5_IJNS4_1CILi1EEENSA_ILi4EEESB_EEENS1_35KernelTmaWarpSpecializedCooperativeEEENS5_IJNSA_ILi128EEENSA_ILi256EEESG_EEEaNS5_IJlSB_lEEEaSJ_NS4_8TiledMMAINS4_8MMA_AtomIJNS4_4SM904GMMA27MMA_64x256x32_S32S8S8_SS_TNEEEENS4_6LayoutINS5_IJNSA_ILi2EEESB_SB_EEENS5_IJSB_NSA_ILi0EEEST_EEEEENS5_IJNS4_10UnderscoreESW_SW_EEEEENS4_23SM90_TMA_LOAD_MULTICASTENS4_14ComposedLayoutINS4_7SwizzleILi3ELi4ELi3EEENS4_18smem_ptr_flag_bitsILi8EEENSQ_INS5_IJNSA_ILi8EEESG_EEENS5_IJSG_SB_EEEEEEEvNS4_8identityENS4_13SM90_TMA_LOADES19_vS1A_EENS_8epilogue10collective6detail29Sm90TmaWarpSpecializedAdapterINS1E_15DefaultEpilogueIaSJ_SJ_NS1D_6thread17LinearCombinationIaLi1EiiLNS1I_9ScaleType4KindE0ELNS_15FloatRoundStyleE2EaEENS1_15EpilogueDefaultEEEEEvvEEEEvNT_6ParamsE)
        /*028c*/ 	.short	0x0210
        /*028e*/ 	.short	0x0470


	//----- nvinfo : EIATTR_SW_WAR
	.align		4
.L_43:
        /*0290*/ 	.byte	0x04, 0x36
        /*0292*/ 	.short	(.L_45 - .L_44)
.L_44:
        /*0294*/ 	.word	0x00000008
.L_45:


//--------------------- .nv.callgraph             --------------------------
	.section	.nv.callgraph,"",@"SHT_CUDA_CALLGRAPH"
	.align	4
	.sectionentsize	8
	.align		4
        /*0000*/ 	.word	0x00000000
	.align		4
        /*0004*/ 	.word	0xffffffff
	.align		4
        /*0008*/ 	.word	index@(_ZN7cutlass13device_kernelINS_4gemm6kernel13GemmUniversalIN4cute5tupleIJiiiiEEENS1_10collective13CollectiveMmaINS1_34MainloopSm90TmaGmmaWarpSpecializedILi4ENS5_IJNS4_1CILi1EEENSA_ILi4EEESB_EEENS1_35KernelTmaWarpSpecializedCooperativeEEENS5_IJNSA_ILi128EEENSA_ILi256EEESG_EEEaNS5_IJlSB_lEEEaSJ_NS4_8TiledMMAINS4_8MMA_AtomIJNS4_4SM904GMMA27MMA_64x256x32_S32S8S8_SS_TNEEEENS4_6LayoutINS5_IJNSA_ILi2EEESB_SB_EEENS5_IJSB_NSA_ILi0EEEST_EEEEENS5_IJNS4_10UnderscoreESW_SW_EEEEENS4_23SM90_TMA_LOAD_MULTICASTENS4_14ComposedLayoutINS4_7SwizzleILi3ELi4ELi3EEENS4_18smem_ptr_flag_bitsILi8EEENSQ_INS5_IJNSA_ILi8EEESG_EEENS5_IJSG_SB_EEEEEEEvNS4_8identityENS4_13SM90_TMA_LOADES19_vS1A_EENS_8epilogue10collective6detail29Sm90TmaWarpSpecializedAdapterINS1E_15DefaultEpilogueIaSJ_SJ_NS1D_6thread17LinearCombinationIaLi1EiiLNS1I_9ScaleType4KindE0ELNS_15FloatRoundStyleE2EaEENS1_15EpilogueDefaultEEEEEvvEEEEvNT_6ParamsE)
	.align		4
        /*000c*/ 	.word	index@(__assertfail)
	.align		4
        /*0010*/ 	.word	0x00000000
	.align		4
        /*0014*/ 	.word	0xfffffffe
	.align		4
        /*0018*/ 	.word	0x00000000
	.align		4
        /*001c*/ 	.word	0xfffffffd
	.align		4
        /*0020*/ 	.word	0x00000000
	.align		4
        /*0024*/ 	.word	0xfffffffc


//--------------------- .nv.constant4             --------------------------
	.section	.nv.constant4,"a",@progbits
	.align	8
	.align		8
.nv.constant4:
        /*0000*/ 	.dword	__assertfail
	.align		8
        /*0008*/ 	.dword	__unnamed_1
	.align		8
        /*0010*/ 	.dword	_ZN40_INTERNAL_7269ea66_4_k_cu_d4ca7830_178904cuda3std3__45__cpo5beginE
	.align		8
        /*0018*/ 	.dword	_ZN40_INTERNAL_7269ea66_4_k_cu_d4ca7830_178904cuda3std3__45__cpo3endE
	.align		8
        /*0020*/ 	.dword	_ZN40_INTERNAL_7269ea66_4_k_cu_d4ca7830_178904cuda3std3__45__cpo6cbeginE
	.align		8
        /*0028*/ 	.dword	_ZN40_INTERNAL_7269ea66_4_k_cu_d4ca7830_178904cuda3std3__45__cpo4cendE
	.align		8
        /*0030*/ 	.dword	_ZN40_INTERNAL_7269ea66_4_k_cu_d4ca7830_178904cuda3std3__442_GLOBAL__N__7269ea66_4_k_cu_d4ca7830_178906ignoreE
	.align		8
        /*0038*/ 	.dword	_ZN40_INTERNAL_7269ea66_4_k_cu_d4ca7830_178904cuda3std3__419piecewise_constructE
	.align		8
        /*0040*/ 	.dword	_ZN40_INTERNAL_7269ea66_4_k_cu_d4ca7830_178904cuda3std3__48in_placeE
	.align		8
        /*0048*/ 	.dword	_ZN40_INTERNAL_7269ea66_4_k_cu_d4ca7830_178904cuda3std6ranges3__45__cpo4swapE
	.align		8
        /*0050*/ 	.dword	_ZN40_INTERNAL_7269ea66_4_k_cu_d4ca7830_178904cuda3std6ranges3__45__cpo9iter_moveE
	.align		8
        /*0058*/ 	.dword	_ZN40_INTERNAL_7269ea66_4_k_cu_d4ca7830_178904cute7productE
	.align		8
        /*0060*/ 	.dword	_ZN40_INTERNAL_7269ea66_4_k_cu_d4ca7830_178904cute1_E
	.align		8
        /*0068*/ 	.dword	$str$22
	.align		8
        /*0070*/ 	.dword	$str$23


//--------------------- .text._ZN7cutlass13device_kernelINS_4gemm6kernel13GemmUniversalIN4cute5tupleIJiiiiEEENS1_10collective13CollectiveMmaINS1_34MainloopSm90TmaGmmaWarpSpecializedILi4ENS5_IJNS4_1CILi1EEENSA_ILi4EEESB_EEENS1_35KernelTmaWarpSpecializedCooperativeEEENS5_IJNSA_ILi128EEENSA_ILi256EEESG_EEEaNS5_IJlSB_lEEEaSJ_NS4_8TiledMMAINS4_8MMA_AtomIJNS4_4SM904GMMA27MMA_64x256x32_S32S8S8_SS_TNEEEENS4_6LayoutINS5_IJNSA_ILi2EEESB_SB_EEENS5_IJSB_NSA_ILi0EEEST_EEEEENS5_IJNS4_10UnderscoreESW_SW_EEEEENS4_23SM90_TMA_LOAD_MULTICASTENS4_14ComposedLayoutINS4_7SwizzleILi3ELi4ELi3EEENS4_18smem_ptr_flag_bitsILi8EEENSQ_INS5_IJNSA_ILi8EEESG_EEENS5_IJSG_SB_EEEEEEEvNS4_8identityENS4_13SM90_TMA_LOADES19_vS1A_EENS_8epilogue10collective6detail29Sm90TmaWarpSpecializedAdapterINS1E_15DefaultEpilogueIaSJ_SJ_NS1D_6thread17LinearCombinationIaLi1EiiLNS1I_9ScaleType4KindE0ELNS_15FloatRoundStyleE2EaEENS1_15EpilogueDefaultEEEEEvvEEEEvNT_6ParamsE --------------------------
	.section	.text._ZN7cutlass13device_kernelINS_4gemm6kernel13GemmUniversalIN4cute5tupleIJiiiiEEENS1_10collective13CollectiveMmaINS1_34MainloopSm90TmaGmmaWarpSpecializedILi4ENS5_IJNS4_1CILi1EEENSA_ILi4EEESB_EEENS1_35KernelTmaWarpSpecializedCooperativeEEENS5_IJNSA_ILi128EEENSA_ILi256EEESG_EEEaNS5_IJlSB_lEEEaSJ_NS4_8TiledMMAINS4_8MMA_AtomIJNS4_4SM904GMMA27MMA_64x256x32_S32S8S8_SS_TNEEEENS4_6LayoutINS5_IJNSA_ILi2EEESB_SB_EEENS5_IJSB_NSA_ILi0EEEST_EEEEENS5_IJNS4_10UnderscoreESW_SW_EEEEENS4_23SM90_TMA_LOAD_MULTICASTENS4_14ComposedLayoutINS4_7SwizzleILi3ELi4ELi3EEENS4_18smem_ptr_flag_bitsILi8EEENSQ_INS5_IJNSA_ILi8EEESG_EEENS5_IJSG_SB_EEEEEEEvNS4_8identityENS4_13SM90_TMA_LOADES19_vS1A_EENS_8epilogue10collective6detail29Sm90TmaWarpSpecializedAdapterINS1E_15DefaultEpilogueIaSJ_SJ_NS1D_6thread17LinearCombinationIaLi1EiiLNS1I_9ScaleType4KindE0ELNS_15FloatRoundStyleE2EaEENS1_15EpilogueDefaultEEEEEvvEEEEvNT_6ParamsE,"ax",@progbits
	.align	128
.text._ZN7cutlass13device_kernelINS_4gemm6kernel13GemmUniversalIN4cute5tupleIJiiiiEEENS1_10collective13CollectiveMmaINS1_34MainloopSm90TmaGmmaWarpSpecializedILi4ENS5_IJNS4_1CILi1EEENSA_ILi4EEESB_EEENS1_35KernelTmaWarpSpecializedCooperativeEEENS5_IJNSA_ILi128EEENSA_ILi256EEESG_EEEaNS5_IJlSB_lEEEaSJ_NS4_8TiledMMAINS4_8MMA_AtomIJNS4_4SM904GMMA27MMA_64x256x32_S32S8S8_SS_TNEEEENS4_6LayoutINS5_IJNSA_ILi2EEESB_SB_EEENS5_IJSB_NSA_ILi0EEEST_EEEEENS5_IJNS4_10UnderscoreESW_SW_EEEEENS4_23SM90_TMA_LOAD_MULTICASTENS4_14ComposedLayoutINS4_7SwizzleILi3ELi4ELi3EEENS4_18smem_ptr_flag_bitsILi8EEENSQ_INS5_IJNSA_ILi8EEESG_EEENS5_IJSG_SB_EEEEEEEvNS4_8identityENS4_13SM90_TMA_LOADES19_vS1A_EENS_8epilogue10collective6detail29Sm90TmaWarpSpecializedAdapterINS1E_15DefaultEpilogueIaSJ_SJ_NS1D_6thread17LinearCombinationIaLi1EiiLNS1I_9ScaleType4KindE0ELNS_15FloatRoundStyleE2EaEENS1_15EpilogueDefaultEEEEEvvEEEEvNT_6ParamsE:
        .type           _ZN7cutlass13device_kernelINS_4gemm6kernel13GemmUniversalIN4cute5tupleIJiiiiEEENS1_10collective13CollectiveMmaINS1_34MainloopSm90TmaGmmaWarpSpecializedILi4ENS5_IJNS4_1CILi1EEENSA_ILi4EEESB_EEENS1_35KernelTmaWarpSpecializedCooperativeEEENS5_IJNSA_ILi128EEENSA_ILi256EEESG_EEEaNS5_IJlSB_lEEEaSJ_NS4_8TiledMMAINS4_8MMA_AtomIJNS4_4SM904GMMA27MMA_64x256x32_S32S8S8_SS_TNEEEENS4_6LayoutINS5_IJNSA_ILi2EEESB_SB_EEENS5_IJSB_NSA_ILi0EEEST_EEEEENS5_IJNS4_10UnderscoreESW_SW_EEEEENS4_23SM90_TMA_LOAD_MULTICASTENS4_14ComposedLayoutINS4_7SwizzleILi3ELi4ELi3EEENS4_18smem_ptr_flag_bitsILi8EEENSQ_INS5_IJNSA_ILi8EEESG_EEENS5_IJSG_SB_EEEEEEEvNS4_8identityENS4_13SM90_TMA_LOADES19_vS1A_EENS_8epilogue10collective6detail29Sm90TmaWarpSpecializedAdapterINS1E_15DefaultEpilogueIaSJ_SJ_NS1D_6thread17LinearCombinationIaLi1EiiLNS1I_9ScaleType4KindE0ELNS_15FloatRoundStyleE2EaEENS1_15EpilogueDefaultEEEEEvvEEEEvNT_6ParamsE,@function
        .size           _ZN7cutlass13device_kernelINS_4gemm6kernel13GemmUniversalIN4cute5tupleIJiiiiEEENS1_10collective13CollectiveMmaINS1_34MainloopSm90TmaGmmaWarpSpecializedILi4ENS5_IJNS4_1CILi1EEENSA_ILi4EEESB_EEENS1_35KernelTmaWarpSpecializedCooperativeEEENS5_IJNSA_ILi128EEENSA_ILi256EEESG_EEEaNS5_IJlSB_lEEEaSJ_NS4_8TiledMMAINS4_8MMA_AtomIJNS4_4SM904GMMA27MMA_64x256x32_S32S8S8_SS_TNEEEENS4_6LayoutINS5_IJNSA_ILi2EEESB_SB_EEENS5_IJSB_NSA_ILi0EEEST_EEEEENS5_IJNS4_10UnderscoreESW_SW_EEEEENS4_23SM90_TMA_LOAD_MULTICASTENS4_14ComposedLayoutINS4_7SwizzleILi3ELi4ELi3EEENS4_18smem_ptr_flag_bitsILi8EEENSQ_INS5_IJNSA_ILi8EEESG_EEENS5_IJSG_SB_EEEEEEEvNS4_8identityENS4_13SM90_TMA_LOADES19_vS1A_EENS_8epilogue10collective6detail29Sm90TmaWarpSpecializedAdapterINS1E_15DefaultEpilogueIaSJ_SJ_NS1D_6thread17LinearCombinationIaLi1EiiLNS1I_9ScaleType4KindE0ELNS_15FloatRoundStyleE2EaEENS1_15EpilogueDefaultEEEEEvvEEEEvNT_6ParamsE,(.L_x_329 - _ZN7cutlass13device_kernelINS_4gemm6kernel13GemmUniversalIN4cute5tupleIJiiiiEEENS1_10collective13CollectiveMmaINS1_34MainloopSm90TmaGmmaWarpSpecializedILi4ENS5_IJNS4_1CILi1EEENSA_ILi4EEESB_EEENS1_35KernelTmaWarpSpecializedCooperativeEEENS5_IJNSA_ILi128EEENSA_ILi256EEESG_EEEaNS5_IJlSB_lEEEaSJ_NS4_8TiledMMAINS4_8MMA_AtomIJNS4_4SM904GMMA27MMA_64x256x32_S32S8S8_SS_TNEEEENS4_6LayoutINS5_IJNSA_ILi2EEESB_SB_EEENS5_IJSB_NSA_ILi0EEEST_EEEEENS5_IJNS4_10UnderscoreESW_SW_EEEEENS4_23SM90_TMA_LOAD_MULTICASTENS4_14ComposedLayoutINS4_7SwizzleILi3ELi4ELi3EEENS4_18smem_ptr_flag_bitsILi8EEENSQ_INS5_IJNSA_ILi8EEESG_EEENS5_IJSG_SB_EEEEEEEvNS4_8identityENS4_13SM90_TMA_LOADES19_vS1A_EENS_8epilogue10collective6detail29Sm90TmaWarpSpecializedAdapterINS1E_15DefaultEpilogueIaSJ_SJ_NS1D_6thread17LinearCombinationIaLi1EiiLNS1I_9ScaleType4KindE0ELNS_15FloatRoundStyleE2EaEENS1_15EpilogueDefaultEEEEEvvEEEEvNT_6ParamsE)
        .other          _ZN7cutlass13device_kernelINS_4gemm6kernel13GemmUniversalIN4cute5tupleIJiiiiEEENS1_10collective13CollectiveMmaINS1_34MainloopSm90TmaGmmaWarpSpecializedILi4ENS5_IJNS4_1CILi1EEENSA_ILi4EEESB_EEENS1_35KernelTmaWarpSpecializedCooperativeEEENS5_IJNSA_ILi128EEENSA_ILi256EEESG_EEEaNS5_IJlSB_lEEEaSJ_NS4_8TiledMMAINS4_8MMA_AtomIJNS4_4SM904GMMA27MMA_64x256x32_S32S8S8_SS_TNEEEENS4_6LayoutINS5_IJNSA_ILi2EEESB_SB_EEENS5_IJSB_NSA_ILi0EEEST_EEEEENS5_IJNS4_10UnderscoreESW_SW_EEEEENS4_23SM90_TMA_LOAD_MULTICASTENS4_14ComposedLayoutINS4_7SwizzleILi3ELi4ELi3EEENS4_18smem_ptr_flag_bitsILi8EEENSQ_INS5_IJNSA_ILi8EEESG_EEENS5_IJSG_SB_EEEEEEEvNS4_8identityENS4_13SM90_TMA_LOADES19_vS1A_EENS_8epilogue10collective6detail29Sm90TmaWarpSpecializedAdapterINS1E_15DefaultEpilogueIaSJ_SJ_NS1D_6thread17LinearCombinationIaLi1EiiLNS1I_9ScaleType4KindE0ELNS_15FloatRoundStyleE2EaEENS1_15EpilogueDefaultEEEEEvvEEEEvNT_6ParamsE,@"STO_CUDA_ENTRY STV_DEFAULT"
_ZN7cutlass13device_kernelINS_4gemm6kernel13GemmUniversalIN4cute5tupleIJiiiiEEENS1_10collective13CollectiveMmaINS1_34MainloopSm90TmaGmmaWarpSpecializedILi4ENS5_IJNS4_1CILi1EEENSA_ILi4EEESB_EEENS1_35KernelTmaWarpSpecializedCooperativeEEENS5_IJNSA_ILi128EEENSA_ILi256EEESG_EEEaNS5_IJlSB_lEEEaSJ_NS4_8TiledMMAINS4_8MMA_AtomIJNS4_4SM904GMMA27MMA_64x256x32_S32S8S8_SS_TNEEEENS4_6LayoutINS5_IJNSA_ILi2EEESB_SB_EEENS5_IJSB_NSA_ILi0EEEST_EEEEENS5_IJNS4_10UnderscoreESW_SW_EEEEENS4_23SM90_TMA_LOAD_MULTICASTENS4_14ComposedLayoutINS4_7SwizzleILi3ELi4ELi3EEENS4_18smem_ptr_flag_bitsILi8EEENSQ_INS5_IJNSA_ILi8EEESG_EEENS5_IJSG_SB_EEEEEEEvNS4_8identityENS4_13SM90_TMA_LOADES19_vS1A_EENS_8epilogue10collective6detail29Sm90TmaWarpSpecializedAdapterINS1E_15DefaultEpilogueIaSJ_SJ_NS1D_6thread17LinearCombinationIaLi1EiiLNS1I_9ScaleType4KindE0ELNS_15FloatRoundStyleE2EaEENS1_15EpilogueDefaultEEEEEvvEEEEvNT_6ParamsE:
[----:B------:R-:W0:Y:S01]  /*0000*/  LDC R1, c[0x0][0x28] ;  /* 0x00000a00ff017b82 */ /* 0x000e220000000800 */
[----:B------:R-:W1:Y:S01]  /*0010*/  S2R R18, SR_TID.X ;  /* 0x0000000000127919 */ /* 0x000e620000002100 */
[----:B------:R-:W-:Y:S01]  /*0020*/  ELECT P0, URZ, PT ;  /* 0x00000000003f782f */ /* 0x000fe20003800000 */
[----:B------:R-:W-:Y:S01]  /*0030*/  BSSY B0, `(.L_x_0) ;  /* 0x000000f000007945 */ /* 0x000fe20003800000 */
[--C-:B-1----:R-:W-:Y:S02]  /*0040*/  SHF.R.U32.HI R0, RZ, 0x5, R18.reuse ;  /* 0x00000005ff007819 */ /* 0x102fe40000011612 */
[----:B------:R-:W-:-:S03]  /*0050*/  SHF.R.U32.HI R3, RZ, 0x7, R18 ;  /* 0x00000007ff037819 */ /* 0x000fc60000011612 */
[----:B------:R-:W1:Y:S04]  /*0060*/  SHFL.IDX PT, R2, R0, RZ, 0x1f ;  /* 0x00001fff00027589 */ /* 0x000e6800000e0000 */
[----:B------:R2:W3:Y:S01]  /*0070*/  SHFL.IDX PT, R5, R3, RZ, 0x1f ;  /* 0x00001fff03057589 */ /* 0x0004e200000e0000 */
[----:B-1----:R-:W-:-:S13]  /*0080*/  ISETP.NE.OR P0, PT, R2, RZ, !P0 ;  /* 0x000000ff0200720c */ /* 0x002fda0004705670 */
[----:B0-23--:R-:W-:Y:S05]  /*0090*/  @P0 BRA `(.L_x_1) ;  /* 0x0000000000200947 */ /* 0x00dfea0003800000 */
[----:B------:R-:W-:Y:S02]  /*00a0*/  ULDC.64 UR4, c[0x0][0x198] ;  /* 0x0000660000047ab9 */ /* 0x000fe40000000a00 */
[----:B------:R-:W-:Y:S02]  /*00b0*/  UIADD3 UR6, UP0, UR4, 0xf0, URZ ;  /* 0x000000f004067890 */ /* 0x000fe4000ff1e03f */
[----:B------:R-:W-:Y:S02]  /*00c0*/  UIADD3 UR4, UP1, UR4, 0x1f0, URZ ;  /* 0x000001f004047890 */ /* 0x000fe4000ff3e03f */
[----:B------:R-:W-:Y:S02]  /*00d0*/  UIADD3.X UR7, URZ, UR5, URZ, UP0, !UPT ;  /* 0x000000053f077290 */ /* 0x000fe400087fe43f */
[----:B------:R-:W-:-:S07]  /*00e0*/  UIADD3.X UR5, URZ, UR5, URZ, UP1, !UPT ;  /* 0x000000053f057290 */ /* 0x000fce0008ffe43f */
[----:B------:R0:W-:Y:S02]  /*00f0*/  UTMACCTL.PF [UR6] ;  /* 0x00000000060079b9 */ /* 0x0001e40008040000 */
[----:B------:R0:W-:Y:S02]  /*0100*/  UTMACCTL.PF [UR4] ;  /* 0x00000000040079b9 */ /* 0x0001e40008040000 */
[----:B0-----:R-:W-:Y:S01]  /*0110*/  NOP ;  /* 0x0000000000007918 */ /* 0x001fe20000000000 */
.L_x_1:
[----:B------:R-:W-:Y:S05]  /*0120*/  BSYNC B0 ;  /* 0x0000000000007941 */ /* 0x000fea0003800000 */
.L_x_0:
[----:B------:R-:W0:Y:S02]  /*0130*/  SHFL.IDX PT, R3, R0, RZ, 0x1f ;  /* 0x00001fff00037589 */ /* 0x000e2400000e0000 */
[----:B0-----:R-:W-:-:S13]  /*0140*/  ISETP.NE.AND P0, PT, R3, RZ, PT ;  /* 0x000000ff0300720c */ /* 0x001fda0003f05270 */
[----:B------:R-:W-:Y:S05]  /*0150*/  @P0 BRA `(.L_x_2) ;  /* 0x0000000000580947 */ /* 0x000fea0003800000 */
[----:B------:R-:W0:Y:S01]  /*0160*/  S2UR UR8, SR_CgaCtaId ;  /* 0x00000000000879c3 */ /* 0x000e220000008800 */
[----:B------:R-:W-:Y:S01]  /*0170*/  UMOV UR4, 0x400 ;  /* 0x0000040000047882 */ /* 0x000fe20000000000 */
[----:B------:R-:W-:Y:S01]  /*0180*/  UMOV UR5, 0x1 ;  /* 0x0000000100057882 */ /* 0x000fe20000000000 */
[----:B------:R-:W-:Y:S01]  /*0190*/  UMOV UR6, 0x8 ;  /* 0x0000000800067882 */ /* 0x000fe20000000000 */
[----:B------:R-:W-:Y:S01]  /*01a0*/  ELECT P0, URZ, PT ;  /* 0x00000000003f782f */ /* 0x000fe20003800000 */
[----:B------:R-:W-:-:S04]  /*01b0*/  UIADD3 UR6, -UR6, 0x100000, URZ ;  /* 0x0010000006067890 */ /* 0x000fc8000fffe13f */
[----:B------:R-:W-:Y:S02]  /*01c0*/  USHF.L.U32 UR7, UR6, 0xb, URZ ;  /* 0x0000000b06077899 */ /* 0x000fe4000800063f */
[----:B------:R-:W-:Y:S02]  /*01d0*/  USHF.L.U32 UR6, UR6, 0x1, URZ ;  /* 0x0000000106067899 */ /* 0x000fe4000800063f */
[----:B0-----:R-:W-:Y:S02]  /*01e0*/  ULEA UR8, UR8, UR4, 0x18 ;  /* 0x0000000408087291 */ /* 0x001fe4000f8ec03f */
[----:B------:R-:W-:-:S04]  /*01f0*/  UIADD3 UR4, -UR5, 0x100000, URZ ;  /* 0x0010000005047890 */ /* 0x000fc8000fffe13f */
[----:B------:R-:W-:Y:S02]  /*0200*/  USHF.L.U32 UR5, UR4, 0xb, URZ ;  /* 0x0000000b04057899 */ /* 0x000fe4000800063f */
[----:B------:R-:W-:Y:S01]  /*0210*/  USHF.L.U32 UR4, UR4, 0x1, URZ ;  /* 0x0000000104047899 */ /* 0x000fe2000800063f */
[----:B------:R-:W0:Y:S11]  /*0220*/  FENCE.VIEW.ASYNC.S ;  /* 0x00000000000073c6 */ /* 0x000e360000000000 */
[----:B0-----:R0:W1:Y:S01]  /*0230*/  SYNCS.EXCH.64 URZ, [UR8], UR4 ;  /* 0x00000004083f75b2 */ /* 0x0010620008000100 */
[----:B------:R0:W2:Y:S01]  /*0240*/  SYNCS.EXCH.64 URZ, [UR8+0x20], UR6 ;  /* 0x00002006083f75b2 */ /* 0x0000a20008000100 */
[----:B------:R0:W3:Y:S01]  /*0250*/  SYNCS.EXCH.64 URZ, [UR8+0x8], UR4 ;  /* 0x00000804083f75b2 */ /* 0x0000e20008000100 */
[----:B------:R0:W4:Y:S01]  /*0260*/  SYNCS.EXCH.64 URZ, [UR8+0x28], UR6 ;  /* 0x00002806083f75b2 */ /* 0x0001220008000100 */
[----:B------:R0:W0:Y:S01]  /*0270*/  SYNCS.EXCH.64 URZ, [UR8+0x10], UR4 ;  /* 0x00001004083f75b2 */ /* 0x0000220008000100 */
[----:B------:R0:W0:Y:S01]  /*0280*/  SYNCS.EXCH.64 URZ, [UR8+0x30], UR6 ;  /* 0x00003006083f75b2 */ /* 0x0000220008000100 */
[----:B------:R0:W0:Y:S01]  /*0290*/  SYNCS.EXCH.64 URZ, [UR8+0x18], UR4 ;  /* 0x00001804083f75b2 */ /* 0x0000220008000100 */
[----:B------:R0:W0:Y:S01]  /*02a0*/  SYNCS.EXCH.64 URZ, [UR8+0x38], UR6 ;  /* 0x00003806083f75b2 */ /* 0x0000220008000100 */
[----:B------:R-:W-:Y:S01]  /*02b0*/  NOP ;  /* 0x0000000000007918 */ /* 0x000fe20000000000 */
.L_x_2:
[----:B------:R-:W-:Y:S01]  /*02c0*/  SHF.R.S32.HI R7, RZ, 0x1f, R18 ;  /* 0x0000001fff077819 */ /* 0x000fe20000011412 */
[----:B------:R-:W5:Y:S01]  /*02d0*/  SHFL.IDX PT, R0, R0, RZ, 0x1f ;  /* 0x00001fff00007589 */ /* 0x000f6200000e0000 */
[----:B0-----:R-:W0:Y:S01]  /*02e0*/  S2UR UR8, SR_CTAID.X ;  /* 0x00000000000879c3 */ /* 0x001e220000002500 */
[----:B------:R-:W-:Y:S02]  /*02f0*/  ELECT P0, URZ, PT ;  /* 0x00000000003f782f */ /* 0x000fe40003800000 */
[----:B------:R-:W-:Y:S01]  /*0300*/  LEA.HI R7, R7, R18, RZ, 0x7 ;  /* 0x0000001207077211 */ /* 0x000fe200078f38ff */
[----:B------:R-:W1:Y:S01]  /*0310*/  S2R R4, SR_CTAID.Y ;  /* 0x0000000000047919 */ /* 0x000e620000002600 */
[----:B------:R-:W-:Y:S01]  /*0320*/  ULDC UR4, c[0x0][0x154] ;  /* 0x0000550000047ab9 */ /* 0x000fe20000000800 */
[----:B------:R-:W-:Y:S01]  /*0330*/  NOP ;  /* 0x0000000000007918 */ /* 0x000fe20000000000 */
[----:B------:R-:W-:Y:S01]  /*0340*/  LOP3.LUT R7, R7, 0xffffff80, RZ, 0xc0, !PT ;  /* 0xffffff8007077812 */ /* 0x000fe200078ec0ff */
[----:B------:R-:W-:Y:S01]  /*0350*/  NOP ;  /* 0x0000000000007918 */ /* 0x000fe20000000000 */
[----:B------:R-:W2:Y:S03]  /*0360*/  LDC R13, c[0x0][0x140] ;  /* 0x00005000ff0d7b82 */ /* 0x000ea60000000800 */
[----:B------:R-:W-:-:S05]  /*0370*/  IMAD.IADD R7, R18, 0x1, -R7 ;  /* 0x0000000112077824 */ /* 0x000fca00078e0a07 */
[----:B------:R-:W-:Y:S01]  /*0380*/  SHF.R.S32.HI R6, RZ, 0x1f, R7 ;  /* 0x0000001fff067819 */ /* 0x000fe20000011407 */
[----:B------:R-:W3:Y:S01]  /*0390*/  LDC R10, c[0x0][0x144] ;  /* 0x00005100ff0a7b82 */ /* 0x000ee20000000800 */
[----:B------:R-:W-:Y:S02]  /*03a0*/  LOP3.LUT P2, RZ, R7, 0x7, RZ, 0xc0, !PT ;  /* 0x0000000707ff7812 */ /* 0x000fe4000784c0ff */
[----:B------:R-:W-:Y:S02]  /*03b0*/  LEA.HI R6, R6, R7, RZ, 0x3 ;  /* 0x0000000706067211 */ /* 0x000fe400078f18ff */
[----:B-----5:R-:W-:Y:S02]  /*03c0*/  ISETP.NE.OR P0, PT, R0, RZ, !P0 ;  /* 0x000000ff0000720c */ /* 0x020fe40004705670 */
[--C-:B------:R-:W-:Y:S02]  /*03d0*/  SHF.R.S32.HI R0, RZ, 0x3, R6.reuse ;  /* 0x00000003ff007819 */ /* 0x100fe40000011406 */
[----:B------:R-:W-:-:S02]  /*03e0*/  SHF.R.S32.HI R9, RZ, 0x1f, R6 ;  /* 0x0000001fff097819 */ /* 0x000fc40000011406 */
[----:B------:R-:W-:Y:S02]  /*03f0*/  SHF.R.S32.HI R6, RZ, 0x1f, R3 ;  /* 0x0000001fff067819 */ /* 0x000fe40000011403 */
[----:B------:R-:W-:Y:S02]  /*0400*/  LEA.HI R9, R9, R0, RZ, 0x2 ;  /* 0x0000000009097211 */ /* 0x000fe400078f10ff */
[----:B------:R-:W-:Y:S02]  /*0410*/  LEA.HI R6, R6, R3, RZ, 0x2 ;  /* 0x0000000306067211 */ /* 0x000fe400078f10ff */
[----:B-1----:R-:W-:Y:S01]  /*0420*/  I2FP.F32.U32 R8, R4 ;  /* 0x0000000400087245 */ /* 0x002fe20000201000 */
[----:B------:R-:W-:Y:S01]  /*0430*/  VOTEU.ALL UP0, P0 ;  /* 0x00000000003f7886 */ /* 0x000fe20000000000 */
[----:B------:R-:W-:Y:S01]  /*0440*/  LOP3.LUT R6, R6, 0x3ffffffc, RZ, 0xc0, !PT ;  /* 0x3ffffffc06067812 */ /* 0x000fe200078ec0ff */
[----:B------:R-:W-:Y:S01]  /*0450*/  VOTEU.ALL UP1, P0 ;  /* 0x00000000003f7886 */ /* 0x000fe20000020000 */
[----:B------:R-:W-:Y:S01]  /*0460*/  LOP3.LUT R9, R9, 0xfffffffc, RZ, 0xc0, !PT ;  /* 0xfffffffc09097812 */ /* 0x000fe200078ec0ff */
[----:B------:R-:W-:Y:S01]  /*0470*/  FMUL R12, R8, UR4 ;  /* 0x00000004080c7c20 */ /* 0x000fe20008400000 */
[----:B------:R-:W1:Y:S01]  /*0480*/  @!UP0 S2UR UR7, SR_CgaCtaId ;  /* 0x00000000000789c3 */ /* 0x000e620000008800 */
[----:B------:R-:W-:Y:S01]  /*0490*/  IMAD.IADD R11, R3, 0x1, -R6 ;  /* 0x00000001030b7824 */ /* 0x000fe200078e0a06 */
[----:B0-----:R-:W-:Y:S01]  /*04a0*/  I2FP.F32.U32 R6, UR8 ;  /* 0x0000000800067c45 */ /* 0x001fe20008201000 */
[----:B------:R-:W-:Y:S01]  /*04b0*/  IMAD.IADD R0, R0, 0x1, -R9 ;  /* 0x0000000100007824 */ /* 0x000fe200078e0a09 */
[----:B------:R-:W-:Y:S01]  /*04c0*/  ULDC UR4, c[0x0][0x150] ;  /* 0x0000540000047ab9 */ /* 0x000fe20000000800 */
[----:B------:R-:W0:Y:S01]  /*04d0*/  F2I.U32.TRUNC.NTZ R12, R12 ;  /* 0x0000000c000c7305 */ /* 0x000e22000020f000 */
[----:B------:R-:W-:Y:S01]  /*04e0*/  SHF.R.S32.HI R3, RZ, 0x1f, R2 ;  /* 0x0000001fff037819 */ /* 0x000fe20000011402 */
[----:B------:R-:W-:Y:S01]  /*04f0*/  FMUL R8, R6, UR4 ;  /* 0x0000000406087c20 */ /* 0x000fe20008400000 */
[----:B------:R-:W5:Y:S01]  /*0500*/  LDC R9, c[0x0][0x148] ;  /* 0x00005200ff097b82 */ /* 0x000f620000000800 */
[----:B------:R-:W-:Y:S01]  /*0510*/  IMAD R11, R11, 0x4, R0 ;  /* 0x000000040b0b7824 */ /* 0x000fe200078e0200 */
[----:B------:R-:W-:Y:S01]  /*0520*/  LEA.HI R3, R3, R2, RZ, 0x2 ;  /* 0x0000000203037211 */ /* 0x000fe200078f10ff */
[----:B------:R-:W-:Y:S01]  /*0530*/  UMOV UR4, 0x20 ;  /* 0x0000002000047882 */ /* 0x000fe20000000000 */
[----:B------:R-:W-:Y:S01]  /*0540*/  @!UP0 UMOV UR6, 0x400 ;  /* 0x0000040000068882 */ /* 0x000fe20000000000 */
[----:B------:R-:W4:Y:S01]  /*0550*/  F2I.U32.TRUNC.NTZ R8, R8 ;  /* 0x0000000800087305 */ /* 0x000f22000020f000 */
[----:B------:R-:W-:Y:S01]  /*0560*/  LOP3.LUT R3, R3, 0xfffffffc, RZ, 0xc0, !PT ;  /* 0xfffffffc03037812 */ /* 0x000fe200078ec0ff */
[----:B------:R-:W-:Y:S01]  /*0570*/  IMAD.SHL.U32 R6, R11, 0x4, RZ ;  /* 0x000000040b067824 */ /* 0x000fe200078e00ff */
[----:B------:R-:W-:-:S04]  /*0580*/  @!UP0 UIADD3 UR4, -UR4, 0x100000, URZ ;  /* 0x0010000004048890 */ /* 0x000fc8000fffe13f */
[----:B------:R-:W-:Y:S02]  /*0590*/  @!UP0 USHF.L.U32 UR5, UR4, 0xb, URZ ;  /* 0x0000000b04058899 */ /* 0x000fe4000800063f */
[----:B------:R-:W-:Y:S01]  /*05a0*/  @!UP0 USHF.L.U32 UR4, UR4, 0x1, URZ ;  /* 0x0000000104048899 */ /* 0x000fe2000800063f */
[----:B--2---:R-:W-:Y:S01]  /*05b0*/  ISETP.EQ.U32.AND P3, PT, R13, 0x1, PT ;  /* 0x000000010d00780c */ /* 0x004fe20003f62070 */
[----:B------:R-:W-:Y:S01]  /*05c0*/  IMAD.IADD R0, R2, 0x1, -R3 ;  /* 0x0000000102007824 */ /* 0x000fe200078e0a03 */
[----:B------:R-:W-:Y:S01]  /*05d0*/  LOP3.LUT R23, R11, 0xc, R6, 0x78, !PT ;  /* 0x0000000c0b177812 */ /* 0x000fe200078e7806 */
[----:B0-----:R-:W-:Y:S01]  /*05e0*/  IMAD.MOV R14, RZ, RZ, -R12 ;  /* 0x000000ffff0e7224 */ /* 0x001fe200078e0a0c */
[----:B-1----:R-:W-:Y:S02]  /*05f0*/  @!UP0 ULEA UR6, UR7, UR6, 0x18 ;  /* 0x0000000607068291 */ /* 0x002fe4000f8ec03f */
[C---:B------:R-:W-:Y:S01]  /*0600*/  ISETP.NE.AND P1, PT, R0.reuse, 0x3, PT ;  /* 0x000000030000780c */ /* 0x040fe20003f25270 */
[----:B------:R-:W-:Y:S01]  /*0610*/  VOTEU.ALL UP0, P0 ;  /* 0x00000000003f7886 */ /* 0x000fe20000000000 */
[----:B------:R-:W-:Y:S01]  /*0620*/  ISETP.LT.U32.AND P0, PT, R23, 0x4, !P2 ;  /* 0x000000041700780c */ /* 0x000fe20005701070 */
[----:B----4-:R-:W-:Y:S01]  /*0630*/  IMAD.MOV R3, RZ, RZ, -R8 ;  /* 0x000000ffff037224 */ /* 0x010fe200078e0a08 */
[----:B------:R-:W-:Y:S01]  /*0640*/  ISETP.EQ.OR P1, PT, R0, RZ, !P1 ;  /* 0x000000ff0000720c */ /* 0x000fe20004f22670 */
[C---:B------:R-:W-:Y:S01]  /*0650*/  VIADD R8, R5.reuse, 0xffffffff ;  /* 0xffffffff05087836 */ /* 0x040fe20000000000 */
[----:B------:R-:W-:Y:S01]  /*0660*/  ISETP.NE.AND P2, PT, R5, RZ, PT ;  /* 0x000000ff0500720c */ /* 0x000fe20003f45270 */
[----:B-----5:R-:W-:Y:S01]  /*0670*/  IMAD R2, R9, R14, R4 ;  /* 0x0000000e09027224 */ /* 0x020fe200078e0204 */
[----:B------:R-:W-:Y:S01]  /*0680*/  ISETP.EQ.AND P1, PT, R5, RZ, P1 ;  /* 0x000000ff0500720c */ /* 0x000fe20000f22270 */
[----:B---3--:R-:W-:Y:S01]  /*0690*/  IMAD R3, R10, R3, UR8 ;  /* 0x000000080a037e24 */ /* 0x008fe2000f8e0203 */
[----:B------:R-:W-:Y:S01]  /*06a0*/  ISETP.GE.U32.AND P5, PT, R8, 0x2, PT ;  /* 0x000000020800780c */ /* 0x000fe20003fa6070 */
[----:B------:R-:W0:Y:S02]  /*06b0*/  FENCE.VIEW.ASYNC.S ;  /* 0x00000000000073c6 */ /* 0x000e240000000000 */
[----:B0-----:R0:W1:Y:S01]  /*06c0*/  @!UP0 SYNCS.EXCH.64 URZ, [UR6+0x50], UR4 ;  /* 0x00005004063f85b2 */ /* 0x0010620008000100 */
[----:B------:R-:W-:-:S02]  /*06d0*/  ISETP.NE.AND P4, PT, R2, R23, PT ;  /* 0x000000170200720c */ /* 0x000fc40003f85270 */
[----:B------:R-:W-:Y:S02]  /*06e0*/  SEL R19, RZ, 0x1, !P1 ;  /* 0x00000001ff137807 */ /* 0x000fe40004800000 */
[----:B------:R-:W-:Y:S02]  /*06f0*/  ISETP.EQ.OR P4, PT, R3, RZ, !P4 ;  /* 0x000000ff0300720c */ /* 0x000fe40006782670 */
[----:B------:R-:W-:Y:S02]  /*0700*/  SEL R19, R19, 0x2, P5 ;  /* 0x0000000213137807 */ /* 0x000fe40002800000 */
[----:B------:R-:W-:-:S04]  /*0710*/  PLOP3.LUT P0, PT, P0, P4, PT, 0x80, 0x0 ;  /* 0x000000000000781c */ /* 0x000fc80000709070 */
[----:B------:R-:W-:Y:S01]  /*0720*/  P2R R157, PR, RZ, 0x1 ;  /* 0x00000001ff9d7803 */ /* 0x000fe20000000000 */
[----:B------:R0:W2:Y:S01]  /*0730*/  @!UP1 SYNCS.EXCH.64 URZ, [UR6+0x58], UR4 ;  /* 0x00005804063f95b2 */ /* 0x0000a20008000100 */
[----:B------:R-:W-:Y:S01]  /*0740*/  NOP ;  /* 0x0000000000007918 */ /* 0x000fe20000000000 */
[----:B------:R-:W-:Y:S06]  /*0750*/  @!P3 BRA `(.L_x_3) ;  /* 0x000000000008b947 */ /* 0x000fec0003800000 */
[----:B-12---:R-:W-:Y:S01]  /*0760*/  UCGABAR_ARV ;  /* 0x00000000000079c7 */ /* 0x006fe20008000000 */
[----:B------:R-:W-:Y:S05]  /*0770*/  BRA `(.L_x_4) ;  /* 0x0000000000047947 */ /* 0x000fea0003800000 */
.L_x_3:
[----:B-12---:R-:W-:Y:S01]  /*0780*/  NOP ;  /* 0x0000000000007918 */ /* 0x006fe20000000000 */
.L_x_4:
[----:B------:R-:W1:Y:S01]  /*0790*/  LDC R2, c[0x0][0x65c] ;  /* 0x00019700ff027b82 */ /* 0x000e620000000800 */
[----:B------:R-:W-:Y:S02]  /*07a0*/  IMAD.U32 R6, RZ, RZ, UR8 ;  /* 0x00000008ff067e24 */ /* 0x000fe4000f8e00ff */
[----:B------:R-:W-:Y:S01]  /*07b0*/  IMAD.MOV.U32 R7, RZ, RZ, RZ ;  /* 0x000000ffff077224 */ /* 0x000fe200078e00ff */
[----:B-1----:R-:W-:-:S04]  /*07c0*/  ISETP.NE.AND P1, PT, R2, 0x1, PT ;  /* 0x000000010200780c */ /* 0x002fc80003f25270 */
[----:B------:R-:W-:-:S09]  /*07d0*/  P2R R5, PR, RZ, 0x2 ;  /* 0x00000002ff057803 */ /* 0x000fd20000000000 */
[----:B------:R-:W1:Y:S01]  /*07e0*/  @P1 LDC R17, c[0x0][0x10] ;  /* 0x00000400ff111b82 */ /* 0x000e620000000800 */
[----:B------:R-:W-:Y:S02]  /*07f0*/  @P1 IMAD.MOV.U32 R5, RZ, RZ, RZ ;  /* 0x000000ffff051224 */ /* 0x000fe400078e00ff */
[----:B------:R-:W-:-:S05]  /*0800*/  @P1 IMAD.MOV.U32 R13, RZ, RZ, RZ ;  /* 0x000000ffff0d1224 */ /* 0x000fca00078e00ff */
[----:B------:R-:W2:Y:S01]  /*0810*/  @!P1 LDC R11, c[0x0][0xc] ;  /* 0x00000300ff0b9b82 */ /* 0x000ea20000000800 */
[----:B-1----:R-:W-:-:S04]  /*0820*/  @P1 IMAD.WIDE.U32 R16, R17, UR8, R4 ;  /* 0x0000000811101c25 */ /* 0x002fc8000f8e0004 */
[----:B------:R-:W-:Y:S02]  /*0830*/  @P1 IMAD.IADD R17, R17, 0x1, R13 ;  /* 0x0000000111111824 */ /* 0x000fe400078e020d */
[----:B--2---:R-:W-:-:S04]  /*0840*/  @!P1 IMAD.WIDE.U32 R6, R4, R11, R6 ;  /* 0x0000000b04069225 */ /* 0x004fc800078e0006 */
[----:B------:R-:W-:Y:S02]  /*0850*/  @!P1 IMAD.MOV.U32 R16, RZ, RZ, R6 ;  /* 0x000000ffff109224 */ /* 0x000fe400078e0006 */
[----:B------:R-:W-:Y:S01]  /*0860*/  @!P1 IMAD.MOV.U32 R17, RZ, RZ, R7 ;  /* 0x000000ffff119224 */ /* 0x000fe200078e0007 */
[----:B------:R-:W-:Y:S06]  /*0870*/  @!P3 BRA `(.L_x_5) ;  /* 0x00000000000cb947 */ /* 0x000fec0003800000 */
[----:B------:R-:W-:Y:S01]  /*0880*/  UCGABAR_WAIT ;  /* 0x0000000000007dc7 */ /* 0x000fe20008000000 */
[----:B------:R-:W-:Y:S01]  /*0890*/  CCTL.IVALL ;  /* 0x00000000ff00798f */ /* 0x000fe20002000000 */
[----:B------:R-:W-:Y:S05]  /*08a0*/  BRA `(.L_x_6) ;  /* 0x0000000000047947 */ /* 0x000fea0003800000 */
.L_x_5:
[----:B------:R-:W-:Y:S06]  /*08b0*/  BAR.SYNC.DEFER_BLOCKING 0x0 ;  /* 0x0000000000007b1d */ /* 0x000fec0000010000 */
.L_x_6:
[----:B------:R-:W-:Y:S05]  /*08c0*/  @!P2 BRA `(.L_x_7) ;  /* 0x000000800014a947 */ /* 0x000fea0003800000 */
[----:B------:R-:W-:-:S13]  /*08d0*/  ISETP.GT.U32.AND P0, PT, R8, 0x1, PT ;  /* 0x000000010800780c */ /* 0x000fda0003f04070 */
[----:B0-----:R-:W-:Y:S05]  /*08e0*/  @P0 EXIT ;  /* 0x000000000000094d */ /* 0x001fea0003800000 */
[----:B------:R-:W-:Y:S01]  /*08f0*/  ULDC.64 UR4, c[0x0][0x650] ;  /* 0x0001940000047ab9 */ /* 0x000fe20000000a00 */
[----:B------:R-:W-:Y:S01]  /*0900*/  PRMT R0, RZ, 0x7610, R0 ;  /* 0x00007610ff007816 */ /* 0x000fe20000000000 */
[----:B------:R-:W-:Y:S01]  /*0910*/  IMAD.MOV.U32 R153, RZ, RZ, -0x1 ;  /* 0xffffffffff997424 */ /* 0x000fe200078e00ff */
[----:B------:R-:W-:Y:S01]  /*0920*/  ISETP.GE.U32.AND P0, PT, R16, UR4, PT ;  /* 0x0000000410007c0c */ /* 0x000fe2000bf06070 */
[----:B------:R-:W-:Y:S02]  /*0930*/  IMAD.MOV.U32 R152, RZ, RZ, -0x1 ;  /* 0xffffffffff987424 */ /* 0x000fe400078e00ff */
[----:B------:R-:W-:Y:S01]  /*0940*/  IMAD.MOV.U32 R22, RZ, RZ, -0x1 ;  /* 0xffffffffff167424 */ /* 0x000fe200078e00ff */
[----:B------:R-:W-:-:S13]  /*0950*/  ISETP.GE.U32.AND.EX P0, PT, R17, UR5, PT, P0 ;  /* 0x0000000511007c0c */ /* 0x000fda000bf06100 */
[----:B------:R-:W-:Y:S05]  /*0960*/  @P0 BRA `(.L_x_8) ;  /* 0x00000004002c0947 */ /* 0x000fea0003800000 */
[----:B------:R-:W0:Y:S01]  /*0970*/  LDC.64 R20, c[0x0][0x628] ;  /* 0x00018a00ff147b82 */ /* 0x000e220000000a00 */
[----:B------:R-:W-:Y:S02]  /*0980*/  IMAD.MOV.U32 R6, RZ, RZ, R16 ;  /* 0x000000ffff067224 */ /* 0x000fe400078e0010 */
[----:B------:R-:W-:-:S05]  /*0990*/  IMAD.MOV.U32 R7, RZ, RZ, R17 ;  /* 0x000000ffff077224 */ /* 0x000fca00078e0011 */
[----:B------:R-:W1:Y:S08]  /*09a0*/  LDC R0, c[0x0][0x630] ;  /* 0x00018c00ff007b82 */ /* 0x000e700000000800 */
[----:B------:R-:W2:Y:S01]  /*09b0*/  LDC.64 R24, c[0x0][0x620] ;  /* 0x00018800ff187b82 */ /* 0x000ea20000000a00 */
[----:B0-----:R-:W-:-:S04]  /*09c0*/  ISETP.NE.U32.AND P0, PT, R20, RZ, PT ;  /* 0x000000ff1400720c */ /* 0x001fc80003f05070 */
[----:B------:R-:W-:-:S13]  /*09d0*/  ISETP.NE.AND.EX P0, PT, R21, RZ, PT, P0 ;  /* 0x000000ff1500720c */ /* 0x000fda0003f05300 */
[----:B-12---:R-:W-:Y:S05]  /*09e0*/  @!P0 BRA `(.L_x_9) ;  /* 0x0000000000288947 */ /* 0x006fea0003800000 */
[----:B------:R-:W0:Y:S02]  /*09f0*/  LDC R13, c[0x0][0x634] ;  /* 0x00018d00ff0d7b82 */ /* 0x000e240000000800 */
[----:B0-----:R-:W-:-:S05]  /*0a00*/  IADD3 R13, P0, R16, R13, RZ ;  /* 0x0000000d100d7210 */ /* 0x001fca0007f1e0ff */
[----:B------:R-:W-:-:S04]  /*0a10*/  IMAD.X R15, RZ, RZ, R17, P0 ;  /* 0x000000ffff0f7224 */ /* 0x000fc800000e0611 */
[----:B------:R-:W-:-:S04]  /*0a20*/  IMAD.WIDE.U32 R6, R15, R20, RZ ;  /* 0x000000140f067225 */ /* 0x000fc800078e00ff */
[----:B------:R-:W-:-:S04]  /*0a30*/  IMAD.WIDE.U32 R10, P0, R13, R21, R6 ;  /* 0x000000150d0a7225 */ /* 0x000fc80007800006 */
[----:B------:R-:W-:-:S04]  /*0a40*/  IMAD.WIDE.U32 R6, R13, R20, RZ ;  /* 0x000000140d067225 */ /* 0x000fc800078e00ff */
[----:B------:R-:W-:Y:S01]  /*0a50*/  IMAD.X R13, RZ, RZ, RZ, P0 ;  /* 0x000000ffff0d7224 */ /* 0x000fe200000e06ff */
[----:B------:R-:W-:Y:S01]  /*0a60*/  IADD3 RZ, P0, R7, R10, RZ ;  /* 0x0000000a07ff7210 */ /* 0x000fe20007f1e0ff */
[----:B------:R-:W-:-:S04]  /*0a70*/  IMAD.MOV.U32 R12, RZ, RZ, R11 ;  /* 0x000000ffff0c7224 */ /* 0x000fc800078e000b */
[----:B------:R-:W-:-:S08]  /*0a80*/  IMAD.WIDE.U32.X R6, R15, R21, R12, P0 ;  /* 0x000000150f067225 */ /* 0x000fd000000e040c */
.L_x_9:
[----:B------:R-:W0:Y:S01]  /*0a90*/  LDC.64 R20, c[0x0][0x640] ;  /* 0x00019000ff147b82 */ /* 0x000e220000000a00 */
[--C-:B------:R-:W-:Y:S01]  /*0aa0*/  SHF.R.U64 R27, R6, R0, R7.reuse ;  /* 0x00000000061b7219 */ /* 0x100fe20000001207 */
[----:B------:R-:W-:Y:S01]  /*0ab0*/  IMAD R28, R9, R14, R4 ;  /* 0x0000000e091c7224 */ /* 0x000fe200078e0204 */
[----:B------:R-:W-:Y:S02]  /*0ac0*/  SHF.R.U32.HI R0, RZ, R0, R7 ;  /* 0x00000000ff007219 */ /* 0x000fe40000011607 */
[----:B------:R-:W-:-:S03]  /*0ad0*/  IADD3 R5, P0, RZ, -R27, RZ ;  /* 0x8000001bff057210 */ /* 0x000fc60007f1e0ff */
[----:B------:R-:W1:Y:S02]  /*0ae0*/  LDC R8, c[0x0][0x618] ;  /* 0x00018600ff087b82 */ /* 0x000e640000000800 */
[----:B------:R-:W-:-:S04]  /*0af0*/  IMAD.X R7, RZ, RZ, ~R0, P0 ;  /* 0x000000ffff077224 */ /* 0x000fc800000e0e00 */
[-C--:B------:R-:W-:Y:S02]  /*0b00*/  IMAD R0, R7, R24.reuse, RZ ;  /* 0x0000001807007224 */ /* 0x080fe400078e02ff */
[----:B------:R-:W2:Y:S01]  /*0b10*/  LDC R11, c[0x0][0x608] ;  /* 0x00018200ff0b7b82 */ /* 0x000ea20000000800 */
[----:B------:R-:W-:-:S04]  /*0b20*/  IMAD.WIDE.U32 R6, R5, R24, R16 ;  /* 0x0000001805067225 */ /* 0x000fc800078e0010 */
[----:B------:R-:W-:Y:S02]  /*0b30*/  IMAD R5, R5, R25, R0 ;  /* 0x0000001905057224 */ /* 0x000fe400078e0200 */
[----:B------:R-:W-:Y:S01]  /*0b40*/  IMAD.MOV.U32 R25, RZ, RZ, 0x1 ;  /* 0x00000001ff197424 */ /* 0x000fe200078e00ff */
[----:B------:R-:W3:Y:S01]  /*0b50*/  LDC R12, c[0x0][0x658] ;  /* 0x00019600ff0c7b82 */ /* 0x000ee20000000800 */
[----:B0-----:R-:W-:Y:S01]  /*0b60*/  ISETP.NE.U32.AND P0, PT, R20, RZ, PT ;  /* 0x000000ff1400720c */ /* 0x001fe20003f05070 */
[----:B------:R-:W-:Y:S02]  /*0b70*/  IMAD.IADD R5, R7, 0x1, R5 ;  /* 0x0000000107057824 */ /* 0x000fe400078e0205 */
[----:B------:R-:W-:Y:S01]  /*0b80*/  IMAD.MOV.U32 R7, RZ, RZ, -0x1 ;  /* 0xffffffffff077424 */ /* 0x000fe200078e00ff */
[----:B------:R-:W-:-:S03]  /*0b90*/  ISETP.NE.AND.EX P0, PT, R21, RZ, PT, P0 ;  /* 0x000000ff1500720c */ /* 0x000fc60003f05300 */
[----:B------:R-:W0:Y:S01]  /*0ba0*/  LDC R15, c[0x0][0x600] ;  /* 0x00018000ff0f7b82 */ /* 0x000e220000000800 */
[-CC-:B-1----:R-:W-:Y:S02]  /*0bb0*/  SHF.R.U64 R13, R6, R8.reuse, R5.reuse ;  /* 0x00000008060d7219 */ /* 0x182fe40000001205 */
[----:B------:R-:W-:-:S05]  /*0bc0*/  SHF.R.U32.HI R0, RZ, R8, R5 ;  /* 0x00000008ff007219 */ /* 0x000fca0000011605 */
[----:B------:R-:W1:Y:S01]  /*0bd0*/  LDC R22, c[0x0][0x648] ;  /* 0x00019200ff167b82 */ /* 0x000e620000000800 */
[-CC-:B--2---:R-:W-:Y:S02]  /*0be0*/  SHF.R.U64 R29, R13, R11.reuse, R0.reuse ;  /* 0x0000000b0d1d7219 */ /* 0x184fe40000001200 */
[----:B------:R-:W-:-:S05]  /*0bf0*/  SHF.R.U32.HI R5, RZ, R11, R0 ;  /* 0x0000000bff057219 */ /* 0x000fca0000011600 */
[----:B------:R-:W2:Y:S01]  /*0c00*/  LDC R24, c[0x0][0x638] ;  /* 0x00018e00ff187b82 */ /* 0x000ea20000000800 */
[-CC-:B---3--:R-:W-:Y:S02]  /*0c10*/  SHF.R.U64 R14, R29, R12.reuse, R5.reuse ;  /* 0x0000000c1d0e7219 */ /* 0x188fe40000001205 */
[-C--:B------:R-:W-:Y:S02]  /*0c20*/  SHF.L.U32 R0, R7, R12.reuse, RZ ;  /* 0x0000000c07007219 */ /* 0x080fe400000006ff */
[----:B------:R-:W-:Y:S01]  /*0c30*/  SHF.R.U32.HI R5, RZ, R12, R5 ;  /* 0x0000000cff057219 */ /* 0x000fe20000011605 */
[----:B------:R-:W-:Y:S01]  /*0c40*/  IMAD.MOV.U32 R4, RZ, RZ, R14 ;  /* 0x000000ffff047224 */ /* 0x000fe200078e000e */
[----:B------:R-:W-:Y:S01]  /*0c50*/  LOP3.LUT R10, RZ, R0, RZ, 0x33, !PT ;  /* 0x00000000ff0a7212 */ /* 0x000fe200078e33ff */
[----:B------:R-:W3:Y:S01]  /*0c60*/  LDC R26, c[0x0][0x610] ;  /* 0x00018400ff1a7b82 */ /* 0x000ee20000000800 */
[----:B------:R-:W-:Y:S05]  /*0c70*/  @!P0 BRA `(.L_x_10) ;  /* 0x0000000000288947 */ /* 0x000fea0003800000 */
[----:B------:R-:W4:Y:S02]  /*0c80*/  LDC R9, c[0x0][0x64c] ;  /* 0x00019300ff097b82 */ /* 0x000f240000000800 */
[----:B----4-:R-:W-:-:S05]  /*0c90*/  IADD3 R9, P0, R14, R9, RZ ;  /* 0x000000090e097210 */ /* 0x010fca0007f1e0ff */
        /* <DEDUP_REMOVED lines=8> */
.L_x_10:
[----:B-1----:R-:W-:Y:S01]  /*0d20*/  SHF.R.U64 R4, R4, R22, R5 ;  /* 0x0000001604047219 */ /* 0x002fe20000001205 */
[----:B0-----:R-:W-:Y:S01]  /*0d30*/  VIADD R6, R15, 0xffffffff ;  /* 0xffffffff0f067836 */ /* 0x001fe20000000000 */
[----:B------:R-:W-:Y:S01]  /*0d40*/  SHF.L.U32 R0, R25, R12, RZ ;  /* 0x0000000c19007219 */ /* 0x000fe200000006ff */
[----:B------:R-:W-:Y:S01]  /*0d50*/  IMAD.MOV.U32 R22, RZ, RZ, R27 ;  /* 0x000000ffff167224 */ /* 0x000fe200078e001b */
[----:B------:R-:W-:Y:S01]  /*0d60*/  LOP3.LUT R5, R29, R10, RZ, 0xc0, !PT ;  /* 0x0000000a1d057212 */ /* 0x000fe200078ec0ff */
[----:B------:R-:W-:Y:S01]  /*0d70*/  IMAD.MOV R7, RZ, RZ, -R4 ;  /* 0x000000ffff077224 */ /* 0x000fe200078e0a04 */
[----:B------:R-:W-:Y:S02]  /*0d80*/  SEL R3, R3, R28, !P1 ;  /* 0x0000001c03037207 */ /* 0x000fe40004800000 */
[----:B------:R-:W-:Y:S01]  /*0d90*/  LOP3.LUT R6, R13, R6, RZ, 0xc0, !PT ;  /* 0x000000060d067212 */ /* 0x000fe200078ec0ff */
[----:B------:R-:W-:Y:S02]  /*0da0*/  IMAD R4, R0, R4, R5 ;  /* 0x0000000400047224 */ /* 0x000fe400078e0205 */
[----:B--2---:R-:W-:-:S02]  /*0db0*/  IMAD R0, R7, R24, R14 ;  /* 0x0000001807007224 */ /* 0x004fc400078e020e */
[----:B---3--:R-:W-:Y:S02]  /*0dc0*/  IMAD R3, R4, R26, R3 ;  /* 0x0000001a04037224 */ /* 0x008fe400078e0203 */
[----:B------:R-:W-:Y:S02]  /*0dd0*/  IMAD.MOV.U32 R5, RZ, RZ, 0x1 ;  /* 0x00000001ff057424 */ /* 0x000fe400078e00ff */
[----:B------:R-:W-:-:S03]  /*0de0*/  IMAD R4, R0, R15, R6 ;  /* 0x0000000f00047224 */ /* 0x000fc600078e0206 */
[----:B------:R-:W-:Y:S02]  /*0df0*/  PRMT R0, R5, 0x7610, R0 ;  /* 0x0000761005007816 */ /* 0x000fe40000000000 */
[----:B------:R-:W-:Y:S02]  /*0e00*/  SEL R152, R4, R3, !P1 ;  /* 0x0000000304987207 */ /* 0x000fe40004800000 */
[----:B------:R-:W-:-:S07]  /*0e10*/  SEL R153, R3, R4, !P1 ;  /* 0x0000000403997207 */ /* 0x000fce0004800000 */
.L_x_8:
[----:B------:R-:W-:-:S08]  /*0e20*/  NOP ;  /* 0x0000000000007918 */ /* 0x000fd00000000000 */
[----:B------:R-:W0:Y:S02]  /*0e30*/  USETMAXREG.TRY_ALLOC.CTAPOOL UP0, 0xe8 ;  /* 0x000000e8000079c8 */ /* 0x000e240008000600 */
[----:B0-----:R-:W-:-:S13]  /*0e40*/  PLOP3.LUT P0, PT, PT, PT, UP0, 0x80, 0x0 ;  /* 0x000000000000781c */ /* 0x001fda0003f0f008 */
[----:B------:R-:W-:Y:S05]  /*0e50*/  @!P0 BRA `(.L_x_8) ;  /* 0xfffffffc00f08947 */ /* 0x000fea000383ffff */
[----:B------:R-:W-:Y:S01]  /*0e60*/  ULDC.64 UR4, c[0x0][0x598] ;  /* 0x0001660000047ab9 */ /* 0x000fe20000000a00 */
[----:B------:R-:W-:Y:S01]  /*0e70*/  ULDC.64 UR36, c[0x0][0x208] ;  /* 0x0000820000247ab9 */ /* 0x000fe20000000a00 */
[----:B------:R-:W-:-:S04]  /*0e80*/  ISETP.NE.U32.AND P0, PT, RZ, UR4, PT ;  /* 0x00000004ff007c0c */ /* 0x000fc8000bf05070 */
[----:B------:R-:W-:-:S13]  /*0e90*/  ISETP.NE.AND.EX P0, PT, RZ, UR5, PT, P0 ;  /* 0x00000005ff007c0c */ /* 0x000fda000bf05300 */
[----:B------:R-:W-:Y:S05]  /*0ea0*/  @!P0 BRA `(.L_x_11) ;  /* 0x00000000001c8947 */ /* 0x000fea0003800000 */
[----:B------:R-:W0:Y:S02]  /*0eb0*/  LDC.64 R4, c[0x0][0x598] ;  /* 0x00016600ff047b82 */ /* 0x000e240000000a00 */
[----:B0-----:R-:W2:Y:S02]  /*0ec0*/  LDG.E.64 R4, desc[UR36][R4.64] ;  /* 0x0000002404047981 */ /* 0x001ea4000c1e1b00 */
[----:B--2---:R-:W-:-:S04]  /*0ed0*/  ISETP.NE.U32.AND P0, PT, R4, RZ, PT ;  /* 0x000000ff0400720c */ /* 0x004fc80003f05070 */
[----:B------:R-:W-:-:S13]  /*0ee0*/  ISETP.NE.AND.EX P0, PT, R5, RZ, PT, P0 ;  /* 0x000000ff0500720c */ /* 0x000fda0003f05300 */
[----:B------:R-:W-:Y:S05]  /*0ef0*/  @!P0 BRA `(.L_x_11) ;  /* 0x0000000000088947 */ /* 0x000fea0003800000 */
[----:B------:R0:W5:Y:S01]  /*0f00*/  LD.E R154, desc[UR36][R4.64] ;  /* 0x00000024049a7980 */ /* 0x000162000c101900 */
[----:B------:R-:W-:Y:S05]  /*0f10*/  BRA `(.L_x_12) ;  /* 0x0000000000247947 */ /* 0x000fea0003800000 */
.L_x_11:
[----:B------:R-:W-:Y:S02]  /*0f20*/  ULDC.64 UR4, c[0x0][0x588] ;  /* 0x0001620000047ab9 */ /* 0x000fe40000000a00 */
[----:B------:R-:W-:-:S04]  /*0f30*/  ISETP.NE.U32.AND P0, PT, RZ, UR4, PT ;  /* 0x00000004ff007c0c */ /* 0x000fc8000bf05070 */
[----:B------:R-:W-:-:S13]  /*0f40*/  ISETP.NE.AND.EX P0, PT, RZ, UR5, PT, P0 ;  /* 0x00000005ff007c0c */ /* 0x000fda000bf05300 */
[----:B------:R-:W-:Y:S05]  /*0f50*/  @!P0 BRA `(.L_x_13) ;  /* 0x00000000000c8947 */ /* 0x000fea0003800000 */
[----:B------:R-:W0:Y:S02]  /*0f60*/  LDC.64 R154, c[0x0][0x588] ;  /* 0x00016200ff9a7b82 */ /* 0x000e240000000a00 */
[----:B0-----:R1:W5:Y:S01]  /*0f70*/  LDG.E R154, desc[UR36][R154.64] ;  /* 0x000000249a9a7981 */ /* 0x001362000c1e1900 */
[----:B------:R-:W-:Y:S05]  /*0f80*/  BRA `(.L_x_12) ;  /* 0x0000000000087947 */ /* 0x000fea0003800000 */
.L_x_13:
[----:B------:R-:W-:Y:S02]  /*0f90*/  ULDC UR4, c[0x0][0x580] ;  /* 0x0001600000047ab9 */ /* 0x000fe40000000800 */
[----:B------:R-:W-:-:S07]  /*0fa0*/  IMAD.U32 R154, RZ, RZ, UR4 ;  /* 0x00000004ff9a7e24 */ /* 0x000fce000f8e00ff */
.L_x_12:
[----:B------:R-:W-:Y:S02]  /*0fb0*/  ULDC.64 UR4, c[0x0][0x5a0] ;  /* 0x0001680000047ab9 */ /* 0x000fe40000000a00 */
[----:B------:R-:W-:-:S04]  /*0fc0*/  ISETP.NE.U32.AND P0, PT, RZ, UR4, PT ;  /* 0x00000004ff007c0c */ /* 0x000fc8000bf05070 */
[----:B------:R-:W-:-:S13]  /*0fd0*/  ISETP.NE.AND.EX P0, PT, RZ, UR5, PT, P0 ;  /* 0x00000005ff007c0c */ /* 0x000fda000bf05300 */
[----:B------:R-:W-:Y:S05]  /*0fe0*/  @!P0 BRA `(.L_x_14) ;  /* 0x00000000001c8947 */ /* 0x000fea0003800000 */
[----:B0-----:R-:W0:Y:S02]  /*0ff0*/  LDC.64 R4, c[0x0][0x5a0] ;  /* 0x00016800ff047b82 */ /* 0x001e240000000a00 */
[----:B0-----:R-:W2:Y:S02]  /*1000*/  LDG.E.64 R4, desc[UR36][R4.64] ;  /* 0x0000002404047981 */ /* 0x001ea4000c1e1b00 */
[----:B--2---:R-:W-:-:S04]  /*1010*/  ISETP.NE.U32.AND P0, PT, R4, RZ, PT ;  /* 0x000000ff0400720c */ /* 0x004fc80003f05070 */
[----:B------:R-:W-:-:S13]  /*1020*/  ISETP.NE.AND.EX P0, PT, R5, RZ, PT, P0 ;  /* 0x000000ff0500720c */ /* 0x000fda0003f05300 */
[----:B------:R-:W-:Y:S05]  /*1030*/  @!P0 BRA `(.L_x_14) ;  /* 0x0000000000088947 */ /* 0x000fea0003800000 */
[----:B-1----:R0:W5:Y:S01]  /*1040*/  LD.E R155, desc[UR36][R4.64] ;  /* 0x00000024049b7980 */ /* 0x002162000c101900 */
[----:B------:R-:W-:Y:S05]  /*1050*/  BRA `(.L_x_15) ;  /* 0x0000000000247947 */ /* 0x000fea0003800000 */
.L_x_14:
[----:B------:R-:W-:Y:S02]  /*1060*/  ULDC.64 UR4, c[0x0][0x590] ;  /* 0x0001640000047ab9 */ /* 0x000fe40000000a00 */
[----:B------:R-:W-:-:S04]  /*1070*/  ISETP.NE.U32.AND P0, PT, RZ, UR4, PT ;  /* 0x00000004ff007c0c */ /* 0x000fc8000bf05070 */
[----:B------:R-:W-:-:S13]  /*1080*/  ISETP.NE.AND.EX P0, PT, RZ, UR5, PT, P0 ;  /* 0x00000005ff007c0c */ /* 0x000fda000bf05300 */
[----:B------:R-:W-:Y:S05]  /*1090*/  @!P0 BRA `(.L_x_16) ;  /* 0x00000000000c8947 */ /* 0x000fea0003800000 */
[----:B0-----:R-:W1:Y:S02]  /*10a0*/  LDC.64 R4, c[0x0][0x590] ;  /* 0x00016400ff047b82 */ /* 0x001e640000000a00 */
[----:B-1----:R1:W5:Y:S01]  /*10b0*/  LDG.E R155, desc[UR36][R4.64] ;  /* 0x00000024049b7981 */ /* 0x002362000c1e1900 */
[----:B------:R-:W-:Y:S05]  /*10c0*/  BRA `(.L_x_15) ;  /* 0x0000000000087947 */ /* 0x000fea0003800000 */
.L_x_16:
[----:B------:R-:W-:Y:S02]  /*10d0*/  ULDC UR4, c[0x0][0x584] ;  /* 0x0001610000047ab9 */ /* 0x000fe40000000800 */
[----:B-1----:R-:W-:-:S07]  /*10e0*/  IMAD.U32 R155, RZ, RZ, UR4 ;  /* 0x00000004ff9b7e24 */ /* 0x002fce000f8e00ff */
.L_x_15:
[----:B------:R-:W-:-:S13]  /*10f0*/  LOP3.LUT P0, RZ, R0, 0xff, RZ, 0xc0, !PT ;  /* 0x000000ff00ff7812 */ /* 0x000fda000780c0ff */
[----:B------:R-:W-:Y:S05]  /*1100*/  @!P0 EXIT ;  /* 0x000000000000894d */ /* 0x000fea0003800000 */
[----:B------:R-:W-:Y:S01]  /*1110*/  ULDC UR4, c[0x0][0x28c] ;  /* 0x0000a30000047ab9 */ /* 0x000fe20000000800 */
[----:B------:R-:W-:Y:S01]  /*1120*/  UMOV UR38, URZ ;  /* 0x0000003f00267c82 */ /* 0x000fe20008000000 */
[----:B------:R-:W-:Y:S01]  /*1130*/  UIADD3 UR4, UR4, 0x7f, URZ ;  /* 0x0000007f04047890 */ /* 0x000fe2000fffe03f */
[----:B------:R-:W-:-:S03]  /*1140*/  UMOV UR39, URZ ;  /* 0x0000003f00277c82 */ /* 0x000fc60008000000 */
[----:B------:R-:W-:-:S04]  /*1150*/  USHF.R.S32.HI UR5, URZ, 0x1f, UR4 ;  /* 0x0000001f3f057899 */ /* 0x000fc80008011404 */
[----:B------:R-:W-:-:S04]  /*1160*/  ULEA.HI UR5, UR5, UR4, URZ, 0x7 ;  /* 0x0000000405057291 */ /* 0x000fc8000f8f383f */
[----:B------:R-:W-:-:S12]  /*1170*/  USHF.R.S32.HI UR40, URZ, 0x7, UR5 ;  /* 0x000000073f287899 */ /* 0x000fd80008011405 */
.L_x_294:
[----:B------:R-:W-:Y:S01]  /*1180*/  LOP3.LUT R0, R18, 0x80, RZ, 0xc0, !PT ;  /* 0x0000008012007812 */ /* 0x000fe200078ec0ff */
[----:B------:R-:W2:Y:S01]  /*1190*/  S2UR UR7, SR_CgaCtaId ;  /* 0x00000000000779c3 */ /* 0x000ea20000008800 */
[----:B------:R-:W-:Y:S02]  /*11a0*/  UMOV UR6, 0x400 ;  /* 0x0000040000067882 */ /* 0x000fe40000000000 */
[----:B------:R-:W-:-:S06]  /*11b0*/  SHF.R.U32.HI R0, RZ, 0x7, R0 ;  /* 0x00000007ff007819 */ /* 0x000fcc0000011600 */
[----:B---3--:R-:W3:Y:S01]  /*11c0*/  SHFL.IDX PT, R0, R0, RZ, 0x1f ;  /* 0x00001fff00007589 */ /* 0x008ee200000e0000 */
[----:B--2---:R-:W-:Y:S01]  /*11d0*/  ULEA UR6, UR7, UR6, 0x18 ;  /* 0x0000000607067291 */ /* 0x004fe2000f8ec03f */
[----:B---3--:R-:W-:-:S13]  /*11e0*/  R2UR UR4, R0 ;  /* 0x00000000000472ca */ /* 0x008fda00000e0000 */
[----:B------:R-:W-:-:S04]  /*11f0*/  ULEA.HI UR5, UR4, UR4, URZ, 0x1 ;  /* 0x0000000404057291 */ /* 0x000fc8000f8f083f */
[----:B------:R-:W-:-:S04]  /*1200*/  ULOP3.LUT UR5, UR5, 0x7fffe, URZ, 0xc0, !UPT ;  /* 0x0007fffe05057892 */ /* 0x000fc8000f8ec03f */
[----:B------:R-:W-:-:S03]  /*1210*/  UIADD3 UR5, UR4, -UR5, URZ ;  /* 0x8000000504057290 */ /* 0x000fc6000fffe03f */
[----:B------:R-:W-:Y:S01]  /*1220*/  ULDC UR4, c[0x0][0x28c] ;  /* 0x0000a30000047ab9 */ /* 0x000fe20000000800 */
[----:B------:R-:W-:Y:S01]  /*1230*/  ULEA UR5, UR5, UR6, 0xd ;  /* 0x0000000605057291 */ /* 0x000fe2000f8e683f */
[----:B------:R-:W-:-:S03]  /*1240*/  ISETP.LT.AND P0, PT, RZ, UR4, PT ;  /* 0x00000004ff007c0c */ /* 0x000fc6000bf01270 */
[----:B------:R-:W-:-:S04]  /*1250*/  UIADD3 UR5, UR5, 0x100, URZ ;  /* 0x0000010005057890 */ /* 0x000fc8000fffe03f */
[----:B------:R-:W-:-:S04]  /*1260*/  USHF.R.U32.HI UR5, URZ, 0x4, UR5 ;  /* 0x000000043f057899 */ /* 0x000fc80008011605 */
[----:B------:R-:W-:Y:S02]  /*1270*/  ULOP3.LUT UR41, UR5, 0x3fff, URZ, 0xc0, !UPT ;  /* 0x00003fff05297892 */ /* 0x000fe4000f8ec03f */
[----:B0-----:R-:W-:Y:S10]  /*1280*/  @P0 BRA `(.L_x_17) ;  /* 0x0000000000400947 */ /* 0x001ff40003800000 */
[----:B------:R-:W-:Y:S01]  /*1290*/  MOV R0, 0x0 ;  /* 0x0000000000007802 */ /* 0x000fe20000000f00 */
[----:B------:R-:W-:Y:S01]  /*12a0*/  ULDC.64 UR4, c[0x4][0x68] ;  /* 0x01001a0000047ab9 */ /* 0x000fe20000000a00 */
[----:B------:R-:W-:Y:S01]  /*12b0*/  ULDC.64 UR6, c[0x4][0x8] ;  /* 0x0100020000067ab9 */ /* 0x000fe20000000a00 */
[----:B01----:R-:W-:Y:S01]  /*12c0*/  IMAD.U32 R4, RZ, RZ, UR4 ;  /* 0x00000004ff047e24 */ /* 0x003fe2000f8e00ff */
[----:B------:R0:W1:Y:S01]  /*12d0*/  LDC.64 R14, c[0x4][R0] ;  /* 0x01000000000e7b82 */ /* 0x0000620000000a00 */
[----:B------:R-:W-:Y:S01]  /*12e0*/  IMAD.U32 R5, RZ, RZ, UR5 ;  /* 0x00000005ff057e24 */ /* 0x000fe2000f8e00ff */
[----:B------:R-:W-:Y:S01]  /*12f0*/  ULDC.64 UR4, c[0x4][0x70] ;  /* 0x01001c0000047ab9 */ /* 0x000fe20000000a00 */
[----:B------:R-:W-:Y:S02]  /*1300*/  IMAD.U32 R10, RZ, RZ, UR6 ;  /* 0x00000006ff0a7e24 */ /* 0x000fe4000f8e00ff */
[----:B------:R-:W-:Y:S02]  /*1310*/  IMAD.U32 R6, RZ, RZ, UR4 ;  /* 0x00000004ff067e24 */ /* 0x000fe4000f8e00ff */
[----:B------:R-:W-:-:S02]  /*1320*/  IMAD.U32 R7, RZ, RZ, UR5 ;  /* 0x00000005ff077e24 */ /* 0x000fc4000f8e00ff */
[----:B------:R-:W-:Y:S02]  /*1330*/  IMAD.U32 R11, RZ, RZ, UR7 ;  /* 0x00000007ff0b7e24 */ /* 0x000fe4000f8e00ff */
[----:B------:R-:W-:Y:S02]  /*1340*/  IMAD.MOV.U32 R8, RZ, RZ, 0x1e1 ;  /* 0x000001e1ff087424 */ /* 0x000fe400078e00ff */
[----:B------:R-:W-:Y:S02]  /*1350*/  IMAD.MOV.U32 R12, RZ, RZ, 0x1 ;  /* 0x00000001ff0c7424 */ /* 0x000fe400078e00ff */
[----:B0-----:R-:W-:-:S07]  /*1360*/  IMAD.MOV.U32 R13, RZ, RZ, RZ ;  /* 0x000000ffff0d7224 */ /* 0x001fce00078e00ff */
[----:B------:R-:W-:-:S07]  /*1370*/  LEPC R20, `(.L_x_17) ;  /* 0x000000001014794e */ /* 0x000fce0000000000 */
[----:B-1---5:R-:W-:Y:S05]  /*1380*/  CALL.ABS.NOINC R14 ;  /* 0x000000000e007343 */ /* 0x022fea0003c00000 */
.L_x_17:
[----:B------:R-:W-:-:S04]  /*1390*/  LOP3.LUT R0, R19, 0x1, RZ, 0xfc, !PT ;  /* 0x0000000113007812 */ /* 0x000fc800078efcff */
[----:B------:R-:W-:-:S13]  /*13a0*/  ISETP.NE.AND P0, PT, R0, 0x3, PT ;  /* 0x000000030000780c */ /* 0x000fda0003f05270 */
[----:B------:R-:W-:Y:S05]  /*13b0*/  @!P0 BRA `(.L_x_18) ;  /* 0x0000000000048947 */ /* 0x000fea0003800000 */
[----:B------:R-:W-:Y:S01]  /*13c0*/  BPT.TRAP 0x1 ;  /* 0x000000040000795c */ /* 0x000fe20000300000 */
.L_x_18:
[----:B------:R-:W2:Y:S01]  /*13d0*/  S2UR UR5, SR_CgaCtaId ;  /* 0x00000000000579c3 */ /* 0x000ea20000008800 */
[----:B------:R-:W-:Y:S01]  /*13e0*/  UMOV UR4, 0x400 ;  /* 0x0000040000047882 */ /* 0x000fe20000000000 */
[----:B------:R-:W-:Y:S02]  /*13f0*/  IMAD.U32 R0, RZ, RZ, UR38 ;  /* 0x00000026ff007e24 */ /* 0x000fe4000f8e00ff */
[----:B------:R-:W-:-:S03]  /*1400*/  IMAD.U32 R3, RZ, RZ, UR39 ;  /* 0x00000027ff037e24 */ /* 0x000fc6000f8e00ff */
[----:B------:R-:W-:Y:S01]  /*1410*/  SHF.L.U32 R0, R0, 0x1f, RZ ;  /* 0x0000001f00007819 */ /* 0x000fe200000006ff */
[----:B--2---:R-:W-:-:S06]  /*1420*/  ULEA UR4, UR5, UR4, 0x18 ;  /* 0x0000000405047291 */ /* 0x004fcc000f8ec03f */
[----:B------:R-:W-:-:S04]  /*1430*/  IMAD.U32 R6, RZ, RZ, UR4 ;  /* 0x00000004ff067e24 */ /* 0x000fc8000f8e00ff */
[----:B------:R-:W-:-:S04]  /*1440*/  IMAD R3, R3, 0x8, R6 ;  /* 0x0000000803037824 */ /* 0x000fc800078e0206 */
[----:B------:R2:W3:Y:S01]  /*1450*/  SYNCS.PHASECHK.TRANS64.TRYWAIT P1, [R3+URZ], R0 ;  /* 0x00000000030075a7 */ /* 0x0004e2000802017f */
[----:B------:R-:W-:Y:S05]  /*1460*/  @!P0 BRA `(.L_x_19) ;  /* 0x0000000000048947 */ /* 0x000fea0003800000 */
[----:B------:R-:W-:Y:S01]  /*1470*/  BPT.TRAP 0x1 ;  /* 0x000000040000795c */ /* 0x000fe20000300000 */
.L_x_19:
[----:B---3--:R-:W-:Y:S05]  /*1480*/  @P1 BRA `(.L_x_20) ;  /* 0x0000000000081947 */ /* 0x008fea0003800000 */
[----:B------:R-:W3:Y:S02]  /*1490*/  SYNCS.PHASECHK.TRANS64.TRYWAIT P1, [R3+URZ], R0 ;  /* 0x00000000030075a7 */ /* 0x000ee4000802017f */
[----:B---3--:R-:W-:Y:S05]  /*14a0*/  @!P1 BRA `(.L_x_21) ;  /* 0x00000088008c9947 */ /* 0x008fea0003800000 */
.L_x_20:
[----:B------:R-:W-:-:S04]  /*14b0*/  UISETP.LT.AND UP0, UPT, UR40, 0x1, UPT ;  /* 0x000000012800788c */ /* 0x000fc8000bf01270 */
[----:B------:R-:W-:-:S06]  /*14c0*/  USEL UR4, UR40, 0x1, UP0 ;  /* 0x0000000128047887 */ /* 0x000fcc0008000000 */
[----:B--23--:R-:W-:Y:S01]  /*14d0*/  IMAD.U32 R0, RZ, RZ, UR4 ;  /* 0x00000004ff007e24 */ /* 0x00cfe2000f8e00ff */
[----:B------:R-:W-:Y:S05]  /*14e0*/  WARPSYNC.ALL ;  /* 0x0000000000007948 */ /* 0x000fea0003800000 */
[----:B------:R-:W-:-:S04]  /*14f0*/  IADD3 R0, -R0, UR40, RZ ;  /* 0x0000002800007c10 */ /* 0x000fc8000fffe1ff */
[----:B------:R-:W-:Y:S02]  /*1500*/  ISETP.GE.AND P1, PT, R0, 0x1, PT ;  /* 0x000000010000780c */ /* 0x000fe40003f26270 */
[----:B------:R-:W-:Y:S01]  /*1510*/  R2UR UR4, R6 ;  /* 0x00000000060472ca */ /* 0x000fe200000e0000 */
[----:B------:R-:W-:Y:S01]  /*1520*/  WARPGROUP.ARRIVE ;  /* 0x00000000000079c5 */ /* 0x000fe20000000000 */
[----:B------:R-:W-:Y:S01]  /*1530*/  UMOV UR9, 0x40000040 ;  /* 0x4000004000097882 */ /* 0x000fe20000000000 */
[----:B------:R-:W-:-:S10]  /*1540*/  UMOV UR11, 0x40000040 ;  /* 0x40000040000b7882 */ /* 0x000fd40000000000 */
[----:B------:R-:W-:-:S04]  /*1550*/  UIADD3 UR4, UR4, 0x10100, URZ ;  /* 0x0001010004047890 */ /* 0x000fc8000fffe03f */
[----:B------:R-:W-:-:S04]  /*1560*/  USHF.R.U32.HI UR4, URZ, 0x4, UR4 ;  /* 0x000000043f047899 */ /* 0x000fc80008011604 */
[----:B------:R-:W-:Y:S02]  /*1570*/  ULOP3.LUT UR5, UR4, 0x3fff, URZ, 0xc0, !UPT ;  /* 0x00003fff04057892 */ /* 0x000fe4000f8ec03f */
[----:B------:R-:W-:Y:S02]  /*1580*/  ULOP3.LUT UR4, UR41, 0x10000, URZ, 0xfc, !UPT ;  /* 0x0001000029047892 */ /* 0x000fe4000f8efc3f */
[----:B------:R-:W-:Y:S02]  /*1590*/  ULOP3.LUT UR5, UR5, 0x10000, URZ, 0xfc, !UPT ;  /* 0x0001000005057892 */ /* 0x000fe4000f8efc3f */
[----:B------:R-:W-:Y:S02]  /*15a0*/  ULEA UR6, UR39, UR4, 0xa ;  /* 0x0000000427067291 */ /* 0x000fe4000f8e503f */
[----:B------:R-:W-:-:S05]  /*15b0*/  ULEA UR7, UR39, UR5, 0xb ;  /* 0x0000000527077291 */ /* 0x000fca000f8e583f */
[----:B------:R-:W-:Y:S02]  /*15c0*/  UMOV UR8, UR6 ;  /* 0x0000000600087c82 */ /* 0x000fe40008000000 */
[----:B------:R-:W-:Y:S02]  /*15d0*/  UMOV UR10, UR7 ;  /* 0x00000007000a7c82 */ /* 0x000fe40008000000 */
[----:B------:R-:W-:Y:S01]  /*15e0*/  IGMMA.64x256x32.S8.S8 R24, gdesc[UR8], RZ, !UPT, gsb0 ;  /* 0x06600000081879f1 */ /* 0x000fe2000c0410ff */
[----:B------:R-:W-:Y:S02]  /*15f0*/  UIADD3 UR8, UR6, 0x2, URZ ;  /* 0x0000000206087890 */ /* 0x000fe4000fffe03f */
[----:B------:R-:W-:Y:S01]  /*1600*/  UIADD3 UR10, UR7, 0x2, URZ ;  /* 0x00000002070a7890 */ /* 0x000fe2000fffe03f */
[----:B------:R-:W-:Y:S01]  /*1610*/  UMOV UR9, 0x40000040 ;  /* 0x4000004000097882 */ /* 0x000fe20000000000 */
[----:B------:R-:W-:Y:S01]  /*1620*/  UMOV UR11, 0x40000040 ;  /* 0x40000040000b7882 */ /* 0x000fe20000000000 */
[----:B------:R-:W-:-:S02]  /*1630*/  WARPGROUP.DEPBAR.LE gsb0, 0x0 ;  /* 0x00008000000079c5 */ /* 0x000fc40000010000 */
[----:B------:R-:W-:-:S06]  /*1640*/  WARPGROUP.ARRIVE ;  /* 0x00000000000079c5 */ /* 0x000fcc0000000000 */
[----:B------:R-:W-:Y:S01]  /*1650*/  IGMMA.64x256x32.S8.S8 R24, gdesc[UR8], R24, gsb0 ;  /* 0x06600000081879f1 */ /* 0x000fe20008041018 */
[----:B------:R-:W-:Y:S02]  /*1660*/  UIADD3 UR8, UR6, 0x4, URZ ;  /* 0x0000000406087890 */ /* 0x000fe4000fffe03f */
[----:B------:R-:W-:Y:S01]  /*1670*/  UIADD3 UR10, UR7, 0x4, URZ ;  /* 0x00000004070a7890 */ /* 0x000fe2000fffe03f */
[----:B------:R-:W-:Y:S01]  /*1680*/  UMOV UR9, 0x40000040 ;  /* 0x4000004000097882 */ /* 0x000fe20000000000 */
[----:B------:R-:W-:Y:S01]  /*1690*/  UMOV UR11, 0x40000040 ;  /* 0x40000040000b7882 */ /* 0x000fe20000000000 */
[----:B------:R-:W-:Y:S02]  /*16a0*/  WARPGROUP.DEPBAR.LE gsb0, 0x0 ;  /* 0x00008000000079c5 */ /* 0x000fe40000010000 */
        /* <DEDUP_REMOVED lines=8> */
[----:B------:R-:W-:Y:S03]  /*1730*/  IGMMA.64x256x32.S8.S8 R24, gdesc[UR8], R24, gsb0 ;  /* 0x06600000081879f1 */ /* 0x000fe60008041018 */
[----:B------:R-:W-:Y:S02]  /*1740*/  WARPGROUP.DEPBAR.LE gsb0, 0x0 ;  /* 0x00008000000079c5 */ /* 0x000fe40000010000 */
[----:B------:R-:W-:Y:S05]  /*1750*/  @!P1 BRA `(.L_x_22) ;  /* 0x0000000400249947 */ /* 0x000fea0003800000 */
[----:B------:R-:W-:Y:S02]  /*1760*/  UIADD3 UR6, UR39, 0x1, URZ ;  /* 0x0000000127067890 */ /* 0x000fe4000fffe03f */
[----:B------:R-:W-:Y:S02]  /*1770*/  IMAD.U32 R3, RZ, RZ, UR39 ;  /* 0x00000027ff037e24 */ /* 0x000fe4000f8e00ff */
[----:B------:R-:W-:-:S04]  /*1780*/  UISETP.NE.AND UP0, UPT, UR6, 0x4, UPT ;  /* 0x000000040600788c */ /* 0x000fc8000bf05270 */
[----:B------:R-:W-:Y:S02]  /*1790*/  USEL UR7, URZ, 0x1, UP0 ;  /* 0x000000013f077887 */ /* 0x000fe40008000000 */
[----:B------:R-:W-:Y:S02]  /*17a0*/  USEL UR6, UR6, URZ, UP0 ;  /* 0x0000003f06067287 */ /* 0x000fe40008000000 */
[----:B------:R-:W-:-:S06]  /*17b0*/  ULOP3.LUT UR7, UR38, UR7, URZ, 0x3c, !UPT ;  /* 0x0000000726077292 */ /* 0x000fcc000f8e3c3f */
[----:B------:R-:W-:-:S07]  /*17c0*/  IMAD.U32 R7, RZ, RZ, UR7 ;  /* 0x00000007ff077e24 */ /* 0x000fce000f8e00ff */
.L_x_29:
[----:B------:R-:W-:Y:S05]  /*17d0*/  @!P0 BRA `(.L_x_23) ;  /* 0x0000000000048947 */ /* 0x000fea0003800000 */
[----:B------:R-:W-:Y:S01]  /*17e0*/  BPT.TRAP 0x1 ;  /* 0x000000040000795c */ /* 0x000fe20000300000 */
.L_x_23:
[----:B------:R-:W2:Y:S01]  /*17f0*/  S2UR UR8, SR_CgaCtaId ;  /* 0x00000000000879c3 */ /* 0x000ea20000008800 */
[----:B------:R-:W-:Y:S01]  /*1800*/  UMOV UR7, 0x400 ;  /* 0x0000040000077882 */ /* 0x000fe20000000000 */
[----:B01----:R-:W-:Y:S01]  /*1810*/  IMAD.U32 R5, RZ, RZ, UR6 ;  /* 0x00000006ff057e24 */ /* 0x003fe2000f8e00ff */
[----:B------:R-:W-:Y:S01]  /*1820*/  SHF.L.U32 R4, R7, 0x1f, RZ ;  /* 0x0000001f07047819 */ /* 0x000fe200000006ff */
[----:B--2---:R-:W-:-:S06]  /*1830*/  ULEA UR7, UR8, UR7, 0x18 ;  /* 0x0000000708077291 */ /* 0x004fcc000f8ec03f */
[----:B------:R-:W-:-:S04]  /*1840*/  IMAD.U32 R6, RZ, RZ, UR7 ;  /* 0x00000007ff067e24 */ /* 0x000fc8000f8e00ff */
[----:B------:R-:W-:-:S04]  /*1850*/  IMAD R5, R5, 0x8, R6 ;  /* 0x0000000805057824 */ /* 0x000fc800078e0206 */
[----:B------:R0:W1:Y:S01]  /*1860*/  SYNCS.PHASECHK.TRANS64.TRYWAIT P1, [R5+URZ], R4 ;  /* 0x00000004050075a7 */ /* 0x000062000802017f */
[----:B------:R-:W-:Y:S05]  /*1870*/  @!P0 BRA `(.L_x_24) ;  /* 0x0000000000048947 */ /* 0x000fea0003800000 */
[----:B------:R-:W-:Y:S01]  /*1880*/  BPT.TRAP 0x1 ;  /* 0x000000040000795c */ /* 0x000fe20000300000 */
.L_x_24:
[----:B-1----:R-:W-:Y:S05]  /*1890*/  @P1 BRA `(.L_x_25) ;  /* 0x0000000000081947 */ /* 0x002fea0003800000 */
[----:B------:R-:W1:Y:S02]  /*18a0*/  SYNCS.PHASECHK.TRANS64.TRYWAIT P1, [R5+URZ], R4 ;  /* 0x00000004050075a7 */ /* 0x000e64000802017f */
[----:B-1----:R-:W-:Y:S05]  /*18b0*/  @!P1 BRA `(.L_x_26) ;  /* 0x00000084009c9947 */ /* 0x002fea0003800000 */
.L_x_25:
[----:B------:R-:W-:Y:S01]  /*18c0*/  ULEA UR7, UR6, UR4, 0xa ;  /* 0x0000000406077291 */ /* 0x000fe2000f8e503f */
[----:B------:R-:W-:Y:S01]  /*18d0*/  WARPGROUP.ARRIVE ;  /* 0x00000000000079c5 */ /* 0x000fe20000000000 */
[----:B------:R-:W-:Y:S01]  /*18e0*/  ULEA UR12, UR6, UR5, 0xb ;  /* 0x00000005060c7291 */ /* 0x000fe2000f8e583f */
[----:B------:R-:W-:Y:S01]  /*18f0*/  UMOV UR9, 0x40000040 ;  /* 0x4000004000097882 */ /* 0x000fe20000000000 */
[----:B------:R-:W-:-:S03]  /*1900*/  UMOV UR11, 0x40000040 ;  /* 0x40000040000b7882 */ /* 0x000fc60000000000 */
[----:B------:R-:W-:Y:S02]  /*1910*/  UMOV UR8, UR7 ;  /* 0x0000000700087c82 */ /* 0x000fe40008000000 */
[----:B------:R-:W-:Y:S02]  /*1920*/  UMOV UR10, UR12 ;  /* 0x0000000c000a7c82 */ /* 0x000fe40008000000 */
[----:B------:R-:W-:Y:S01]  /*1930*/  IGMMA.64x256x32.S8.S8 R24, gdesc[UR8], R24, gsb0 ;  /* 0x06600000081879f1 */ /* 0x000fe20008041018 */
        /* <DEDUP_REMOVED lines=23> */
[----:B------:R-:W-:Y:S01]  /*1ab0*/  BPT.TRAP 0x1 ;  /* 0x000000040000795c */ /* 0x000fe20000300000 */
.L_x_27:
[----:B------:R-:W-:-:S13]  /*1ac0*/  ISETP.NE.AND P1, PT, R157, RZ, PT ;  /* 0x000000ff9d00720c */ /* 0x000fda0003f25270 */
[----:B01----:R-:W-:-:S04]  /*1ad0*/  @P1 IMAD R4, R3, 0x8, R6 ;  /* 0x0000000803041824 */ /* 0x003fc800078e0206 */
[----:B------:R-:W-:-:S05]  /*1ae0*/  @P1 VIADD R4, R4, 0x20 ;  /* 0x0000002004041836 */ /* 0x000fca0000000000 */
[----:B------:R-:W-:-:S04]  /*1af0*/  @P1 PRMT R4, R23, 0x654, R4 ;  /* 0x0000065417041816 */ /* 0x000fc80000000004 */
[----:B------:R0:W-:Y:S01]  /*1b00*/  @P1 SYNCS.ARRIVE.TRANS64.RED.A1T0 RZ, [R4+URZ], RZ ;  /* 0x000000ff04ff19a7 */ /* 0x0001e2000810043f */
[----:B------:R-:W-:-:S13]  /*1b10*/  ISETP.GT.U32.AND P1, PT, R19, 0x1, PT ;  /* 0x000000011300780c */ /* 0x000fda0003f24070 */
[----:B0-----:R-:W-:Y:S05]  /*1b20*/  @P1 BRA `(.L_x_28) ;  /* 0x0000000000041947 */ /* 0x001fea0003800000 */
[----:B------:R-:W-:Y:S01]  /*1b30*/  BPT.TRAP 0x1 ;  /* 0x000000040000795c */ /* 0x000fe20000300000 */
.L_x_28:
[----:B------:R-:W-:Y:S01]  /*1b40*/  UIADD3 UR6, UR6, 0x1, URZ ;  /* 0x0000000106067890 */ /* 0x000fe2000fffe03f */
[C---:B------:R-:W-:Y:S01]  /*1b50*/  ISETP.GT.AND P2, PT, R0.reuse, 0x1, PT ;  /* 0x000000010000780c */ /* 0x040fe20003f44270 */
[----:B------:R-:W-:Y:S02]  /*1b60*/  VIADD R3, R3, 0x1 ;  /* 0x0000000103037836 */ /* 0x000fe40000000000 */
[----:B------:R-:W-:Y:S01]  /*1b70*/  UISETP.NE.AND UP0, UPT, UR6, 0x4, UPT ;  /* 0x000000040600788c */ /* 0x000fe2000bf05270 */
[----:B------:R-:W-:Y:S02]  /*1b80*/  VIADD R0, R0, 0xffffffff ;  /* 0xffffffff00007836 */ /* 0x000fe40000000000 */
[C---:B------:R-:W-:Y:S01]  /*1b90*/  ISETP.NE.AND P1, PT, R3.reuse, 0x4, PT ;  /* 0x000000040300780c */ /* 0x040fe20003f25270 */
[----:B------:R-:W-:Y:S02]  /*1ba0*/  USEL UR7, URZ, 0x1, UP0 ;  /* 0x000000013f077887 */ /* 0x000fe40008000000 */
[----:B------:R-:W-:Y:S01]  /*1bb0*/  USEL UR6, UR6, URZ, UP0 ;  /* 0x0000003f06067287 */ /* 0x000fe20008000000 */
[----:B------:R-:W-:-:S03]  /*1bc0*/  SEL R3, R3, RZ, P1 ;  /* 0x000000ff03037207 */ /* 0x000fc60000800000 */
[----:B------:R-:W-:Y:S01]  /*1bd0*/  LOP3.LUT R7, R7, UR7, RZ, 0x3c, !PT ;  /* 0x0000000707077c12 */ /* 0x000fe2000f8e3cff */
[----:B------:R-:W-:Y:S07]  /*1be0*/  @P2 BRA `(.L_x_29) ;  /* 0xfffffff800f82947 */ /* 0x000fee000383ffff */
.L_x_22:
[----:B------:R-:W2:Y:S02]  /*1bf0*/  LDC R0, c[0x0][0x28c] ;  /* 0x0000a300ff007b82 */ /* 0x000ea40000000800 */
[----:B--2---:R-:W-:-:S13]  /*1c00*/  ISETP.GE.AND P1, PT, R0, 0x1, PT ;  /* 0x000000010000780c */ /* 0x004fda0003f26270 */
[----:B------:R-:W-:Y:S05]  /*1c10*/  @!P1 BRA `(.L_x_30) ;  /* 0x0000000000409947 */ /* 0x000fea0003800000 */
[----:B------:R-:W-:Y:S05]  /*1c20*/  @!P0 BRA `(.L_x_31) ;  /* 0x0000000000048947 */ /* 0x000fea0003800000 */
[----:B------:R-:W-:Y:S01]  /*1c30*/  BPT.TRAP 0x1 ;  /* 0x000000040000795c */ /* 0x000fe20000300000 */
.L_x_31:
[----:B------:R-:W-:Y:S01]  /*1c40*/  ISETP.NE.AND P0, PT, R157, RZ, PT ;  /* 0x000000ff9d00720c */ /* 0x000fe20003f05270 */
[----:B------:R-:W-:-:S12]  /*1c50*/  UISETP.LT.AND UP1, UPT, UR40, 0x1, UPT ;  /* 0x000000012800788c */ /* 0x000fd8000bf21270 */
[----:B------:R-:W-:-:S05]  /*1c60*/  VOTEU.ANY UP0, P0 ;  /* 0x00000000003f7886 */ /* 0x000fca0000000100 */
[----:B------:R-:W-:-:S04]  /*1c70*/  @UP0 USEL UR4, UR40, 0x1, UP1 ;  /* 0x0000000128040887 */ /* 0x000fc80008800000 */
[----:B------:R-:W-:-:S06]  /*1c80*/  @UP0 UIADD3 UR4, UR39, UR40, -UR4 ;  /* 0x0000002827040290 */ /* 0x000fcc000fffe804 */
[----:B------:R-:W-:-:S04]  /*1c90*/  IMAD.U32 R0, RZ, RZ, UR4 ;  /* 0x00000004ff007e24 */ /* 0x000fc8000f8e00ff */
[----:B------:R-:W-:-:S05]  /*1ca0*/  @P0 IMAD.SHL.U32 R0, R0, 0x8, RZ ;  /* 0x0000000800000824 */ /* 0x000fca00078e00ff */
[----:B------:R-:W-:-:S04]  /*1cb0*/  @P0 LOP3.LUT R0, R0, 0x18, RZ, 0xc0, !PT ;  /* 0x0000001800000812 */ /* 0x000fc800078ec0ff */
[----:B------:R-:W-:-:S04]  /*1cc0*/  @P0 IADD3 R0, R6, 0x20, R0 ;  /* 0x0000002006000810 */ /* 0x000fc80007ffe000 */
[----:B------:R-:W-:-:S04]  /*1cd0*/  @P0 PRMT R0, R23, 0x654, R0 ;  /* 0x0000065417000816 */ /* 0x000fc80000000000 */
[----:B------:R2:W-:Y:S01]  /*1ce0*/  @P0 SYNCS.ARRIVE.TRANS64.RED.A1T0 RZ, [R0+URZ], RZ ;  /* 0x000000ff00ff09a7 */ /* 0x0005e2000810043f */
[----:B------:R-:W-:-:S13]  /*1cf0*/  ISETP.GT.U32.AND P0, PT, R19, 0x1, PT ;  /* 0x000000011300780c */ /* 0x000fda0003f04070 */
[----:B--2---:R-:W-:Y:S05]  /*1d00*/  @P0 BRA `(.L_x_30) ;  /* 0x0000000000040947 */ /* 0x004fea0003800000 */
[----:B------:R-:W-:Y:S01]  /*1d10*/  BPT.TRAP 0x1 ;  /* 0x000000040000795c */ /* 0x000fe20000300000 */
.L_x_30:
[----:B------:R-:W2:Y:S01]  /*1d20*/  LDC R13, c[0x0][0x288] ;  /* 0x0000a200ff0d7b82 */ /* 0x000ea20000000800 */
[--C-:B------:R-:W-:Y:S01]  /*1d30*/  SHF.R.U32.HI R0, RZ, 0x2, R18.reuse ;  /* 0x00000002ff007819 */ /* 0x100fe20000011612 */
[----:B------:R-:W-:Y:S01]  /*1d40*/  UIADD3 UR39, UR40, UR39, URZ ;  /* 0x0000002728277290 */ /* 0x000fe2000fffe03f */
[----:B01----:R-:W-:Y:S01]  /*1d50*/  SHF.R.U32.HI R5, RZ, 0x7, R18 ;  /* 0x00000007ff057819 */ /* 0x003fe20000011612 */
[----:B------:R-:W-:Y:S01]  /*1d60*/  ULDC UR8, c[0x0][0x284] ;  /* 0x0000a10000087ab9 */ /* 0x000fe20000000800 */
[----:B------:R-:W-:Y:S01]  /*1d70*/  LOP3.LUT R4, R18, 0x60, RZ, 0xc0, !PT ;  /* 0x0000006012047812 */ /* 0x000fe200078ec0ff */
[----:B------:R-:W-:Y:S01]  /*1d80*/  USHF.R.U32.HI UR4, URZ, 0x2, UR39 ;  /* 0x000000023f047899 */ /* 0x000fe20008011627 */
[----:B------:R-:W-:Y:S01]  /*1d90*/  LOP3.LUT R3, R0, 0x7, RZ, 0xc0, !PT ;  /* 0x0000000700037812 */ /* 0x000fe200078ec0ff */
[----:B------:R-:W-:Y:S01]  /*1da0*/  UISETP.GT.U32.AND UP1, UPT, UR39, 0x3, UPT ;  /* 0x000000032700788c */ /* 0x000fe2000bf24070 */
[----:B------:R-:W-:Y:S01]  /*1db0*/  LOP3.LUT R0, R5, 0x1, RZ, 0xc0, !PT ;  /* 0x0000000105007812 */ /* 0x000fe200078ec0ff */
[----:B------:R-:W-:Y:S01]  /*1dc0*/  ULOP3.LUT UR4, UR4, 0x1, URZ, 0xc0, !UPT ;  /* 0x0000000104047892 */ /* 0x000fe2000f8ec03f */
[----:B------:R-:W-:Y:S01]  /*1dd0*/  SHF.R.U32.HI R6, RZ, 0x1, R4 ;  /* 0x00000001ff067819 */ /* 0x000fe20000011604 */
[----:B------:R-:W-:Y:S01]  /*1de0*/  IMAD.SHL.U32 R4, R18, 0x2, RZ ;  /* 0x0000000212047824 */ /* 0x000fe200078e00ff */
[----:B------:R-:W-:Y:S01]  /*1df0*/  SHF.R.S32.HI R14, RZ, 0x1f, R22 ;  /* 0x0000001fff0e7819 */ /* 0x000fe20000011416 */
[----:B------:R-:W-:Y:S01]  /*1e00*/  IMAD.SHL.U32 R8, R0, 0x40, RZ ;  /* 0x0000004000087824 */ /* 0x000fe200078e00ff */
[--C-:B------:R-:W-:Y:S01]  /*1e10*/  IADD3 R5, RZ, -R6, -R3.reuse ;  /* 0x80000006ff057210 */ /* 0x100fe20007ffe803 */
[----:B------:R-:W-:Y:S01]  /*1e20*/  UISETP.NE.U32.AND UP0, UPT, UR4, 0x1, UPT ;  /* 0x000000010400788c */ /* 0x000fe2000bf05070 */
[----:B------:R-:W-:Y:S01]  /*1e30*/  LOP3.LUT R9, R4, 0x6, RZ, 0xc0, !PT ;  /* 0x0000000604097812 */ /* 0x000fe200078ec0ff */
[----:B------:R-:W-:Y:S01]  /*1e40*/  ULDC.64 UR6, c[0x0][0x5d0] ;  /* 0x0001740000067ab9 */ /* 0x000fe20000000a00 */
[----:B------:R-:W-:Y:S01]  /*1e50*/  LOP3.LUT R3, R8, 0x40, R3, 0xe2, !PT ;  /* 0x0000004008037812 */ /* 0x000fe200078ee203 */
[----:B------:R-:W-:Y:S01]  /*1e60*/  IMAD R7, R0, -0x40, R5 ;  /* 0xffffffc000077824 */ /* 0x000fe200078e0205 */
[----:B------:R-:W-:Y:S01]  /*1e70*/  LOP3.LUT R0, R18, 0x3, RZ, 0xc0, !PT ;  /* 0x0000000312007812 */ /* 0x000fe200078ec0ff */
[----:B------:R-:W-:Y:S01]  /*1e80*/  UISETP.LT.U32.AND UP1, UPT, UR40, 0x4, UP1 ;  /* 0x000000042800788c */ /* 0x000fe20008f21070 */
[----:B------:R-:W-:Y:S01]  /*1e90*/  PRMT R8, R9, 0x6540, R152 ;  /* 0x0000654009087816 */ /* 0x000fe20000000098 */
[----:B------:R-:W-:Y:S01]  /*1ea0*/  IMAD.SHL.U32 R152, R152, 0x100, RZ ;  /* 0x0000010098987824 */ /* 0x000fe200078e00ff */
[----:B------:R-:W-:Y:S01]  /*1eb0*/  UISETP.GT.U32.AND UP0, UPT, UR40, 0x3, !UP0 ;  /* 0x000000032800788c */ /* 0x000fe2000c704070 */
[----:B--2---:R-:W-:Y:S01]  /*1ec0*/  IMAD R11, R0, -0x2, R13 ;  /* 0xfffffffe000b7824 */ /* 0x004fe200078e020d */
[--C-:B------:R-:W-:Y:S01]  /*1ed0*/  SHF.R.S32.HI R9, RZ, 0x1f, R8.reuse ;  /* 0x0000001fff097819 */ /* 0x100fe20000011408 */
[C---:B------:R-:W-:Y:S01]  /*1ee0*/  IMAD.SHL.U32 R0, R153.reuse, 0x80, RZ ;  /* 0x0000008099007824 */ /* 0x040fe200078e00ff */
[----:B------:R-:W-:Y:S01]  /*1ef0*/  ISETP.GE.AND P0, PT, R152, R13, PT ;  /* 0x0000000d9800720c */ /* 0x000fe20003f06270 */
[----:B------:R-:W-:Y:S01]  /*1f00*/  IMAD R5, R14, UR6, RZ ;  /* 0x000000060e057c24 */ /* 0x000fe2000f8e02ff */
[----:B------:R-:W-:Y:S01]  /*1f10*/  USEL UR5, URZ, 0x1, !UP1 ;  /* 0x000000013f057887 */ /* 0x000fe2000c800000 */
[----:B------:R-:W-:Y:S01]  /*1f20*/  IMAD.WIDE R12, R153, 0x80, RZ ;  /* 0x00000080990c7825 */ /* 0x000fe200078e02ff */
[C---:B------:R-:W-:Y:S01]  /*1f30*/  ISETP.GE.OR P0, PT, R0.reuse, UR8, P0 ;  /* 0x0000000800007c0c */ /* 0x040fe20008706670 */
[----:B------:R-:W-:Y:S01]  /*1f40*/  USEL UR4, URZ, 0x1, !UP0 ;  /* 0x000000013f047887 */ /* 0x000fe2000c000000 */
[----:B------:R-:W-:Y:S01]  /*1f50*/  IADD3 R20, -R0, UR8, R7 ;  /* 0x0000000800147c10 */ /* 0x000fe2000fffe107 */
[C---:B------:R-:W-:Y:S01]  /*1f60*/  IMAD R15, R22.reuse, UR7, R5 ;  /* 0x00000007160f7c24 */ /* 0x040fe2000f8e0205 */
[----:B------:R-:W-:Y:S01]  /*1f70*/  ULOP3.LUT UR39, UR39, 0x3, URZ, 0xc0, !UPT ;  /* 0x0000000327277892 */ /* 0x000fe2000f8ec03f */
[----:B------:R-:W-:Y:S01]  /*1f80*/  IMAD.WIDE.U32 R4, R22, UR6, R8 ;  /* 0x0000000616047c25 */ /* 0x000fe2000f8e0008 */
[----:B------:R-:W-:Y:S01]  /*1f90*/  ULOP3.LUT UR38, UR4, UR38, UR5, 0x96, !UPT ;  /* 0x0000002604267292 */ /* 0x000fe2000f8e9605 */
[----:B------:R-:W-:-:S02]  /*1fa0*/  LOP3.LUT R163, R12, R3, R6, 0xfe, !PT ;  /* 0x000000030ca37212 */ /* 0x000fc400078efe06 */
[----:B------:R-:W-:Y:S02]  /*1fb0*/  IMAD.IADD R5, R5, 0x1, R15 ;  /* 0x0000000105057824 */ /* 0x000fe400078e020f */
[----:B------:R-:W-:Y:S02]  /*1fc0*/  IMAD.IADD R0, R11, 0x1, -R152 ;  /* 0x000000010b007824 */ /* 0x000fe400078e0a98 */
[----:B------:R-:W-:Y:S01]  /*1fd0*/  IMAD.MOV.U32 R153, RZ, RZ, -0x1 ;  /* 0xffffffffff997424 */ /* 0x000fe200078e00ff */
[----:B------:R-:W-:Y:S06]  /*1fe0*/  @P0 BRA `(.L_x_32) ;  /* 0x0000006000a40947 */ /* 0x000fec0003800000 */
[----:B------:R-:W0:Y:S01]  /*1ff0*/  LDC.64 R10, c[0x0][0x5c8] ;  /* 0x00017200ff0a7b82 */ /* 0x000e220000000a00 */
[----:B------:R-:W-:Y:S01]  /*2000*/  ULDC.64 UR4, c[0x0][0x5c0] ;  /* 0x0001700000047ab9 */ /* 0x000fe20000000a00 */
[----:B------:R-:W-:Y:S01]  /*2010*/  BSSY B0, `(.L_x_32) ;  /* 0x0000626000007945 */ /* 0x000fe20003800000 */
[-C--:B0-----:R-:W-:Y:S02]  /*2020*/  IMAD R6, R13, R10.reuse, RZ ;  /* 0x0000000a0d067224 */ /* 0x081fe400078e02ff */
[----:B------:R-:W-:-:S04]  /*2030*/  IMAD.WIDE.U32 R4, R163, R10, R4 ;  /* 0x0000000aa3047225 */ /* 0x000fc800078e0004 */
[----:B------:R-:W-:Y:S01]  /*2040*/  IMAD R3, R163, R11, R6 ;  /* 0x0000000ba3037224 */ /* 0x000fe200078e0206 */
[----:B------:R-:W-:-:S03]  /*2050*/  IADD3 R4, P0, R4, UR4, RZ ;  /* 0x0000000404047c10 */ /* 0x000fc6000ff1e0ff */
[----:B------:R-:W-:Y:S01]  /*2060*/  IMAD.IADD R3, R5, 0x1, R3 ;  /* 0x0000000105037824 */ /* 0x000fe200078e0203 */
[----:B------:R-:W-:-:S04]  /*2070*/  LEA R6, P1, R10, R4, 0x3 ;  /* 0x000000040a067211 */ /* 0x000fc800078218ff */
[----:B------:R-:W-:Y:S02]  /*2080*/  IADD3.X R5, R3, UR5, RZ, P0, !PT ;  /* 0x0000000503057c10 */ /* 0x000fe400087fe4ff */
[----:B-----5:R-:W-:Y:S02]  /*2090*/  ISETP.NE.AND P0, PT, R155, RZ, PT ;  /* 0x000000ff9b00720c */ /* 0x020fe40003f05270 */
[----:B------:R-:W-:-:S11]  /*20a0*/  LEA.HI.X R7, R10, R5, R11, 0x3, P1 ;  /* 0x000000050a077211 */ /* 0x000fd600008f1c0b */
[----:B------:R-:W-:Y:S05]  /*20b0*/  @!P0 BRA `(.L_x_33) ;  /* 0x0000004800648947 */ /* 0x000fea0003800000 */
[----:B------:R-:W0:Y:S01]  /*20c0*/  LDC.64 R158, c[0x0][0x5b0] ;  /* 0x00016c00ff9e7b82 */ /* 0x000e220000000a00 */
[----:B------:R-:W-:Y:S01]  /*20d0*/  ULDC.64 UR4, c[0x0][0x5b8] ;  /* 0x00016e0000047ab9 */ /* 0x000fe20000000a00 */
[----:B------:R-:W-:Y:S01]  /*20e0*/  ISETP.GE.AND P1, PT, R20, 0x1, PT ;  /* 0x000000011400780c */ /* 0x000fe20003f26270 */
[----:B------:R-:W-:Y:S01]  /*20f0*/  IMAD R3, R14, UR4, RZ ;  /* 0x000000040e037c24 */ /* 0x000fe2000f8e02ff */
[----:B------:R-:W-:Y:S01]  /*2100*/  BSSY B1, `(.L_x_34) ;  /* 0x0000010000017945 */ /* 0x000fe20003800000 */
[----:B------:R-:W-:Y:S01]  /*2110*/  IMAD.WIDE.U32 R14, R22, UR4, R8 ;  /* 0x00000004160e7c25 */ /* 0x000fe2000f8e0008 */
[----:B------:R-:W-:Y:S02]  /*2120*/  ISETP.LT.OR P2, PT, R0, 0x1, !P1 ;  /* 0x000000010000780c */ /* 0x000fe40004f41670 */
[----:B------:R-:W1:Y:S01]  /*2130*/  LDC.64 R160, c[0x0][0x5a8] ;  /* 0x00016a00ffa07b82 */ /* 0x000e620000000a00 */
[----:B------:R-:W-:Y:S02]  /*2140*/  IMAD R3, R22, UR5, R3 ;  /* 0x0000000516037c24 */ /* 0x000fe4000f8e0203 */
[----:B------:R-:W-:-:S02]  /*2150*/  IMAD.MOV.U32 R10, RZ, RZ, R14 ;  /* 0x000000ffff0a7224 */ /* 0x000fc400078e000e */
[----:B------:R-:W-:Y:S02]  /*2160*/  IMAD.IADD R11, R15, 0x1, R3 ;  /* 0x000000010f0b7824 */ /* 0x000fe400078e0203 */
[-C--:B0-----:R-:W-:Y:S01]  /*2170*/  IMAD R12, R13, R158.reuse, RZ ;  /* 0x0000009e0d0c7224 */ /* 0x081fe200078e02ff */
[----:B------:R-:W-:Y:S01]  /*2180*/  SHF.L.U64.HI R13, R158, 0x3, R159 ;  /* 0x000000039e0d7819 */ /* 0x000fe2000001029f */
[----:B------:R-:W-:-:S04]  /*2190*/  IMAD.WIDE.U32 R8, R163, R158, R10 ;  /* 0x0000009ea3087225 */ /* 0x000fc800078e000a */
[----:B------:R-:W-:Y:S01]  /*21a0*/  IMAD R21, R163, R159, R12 ;  /* 0x0000009fa3157224 */ /* 0x000fe200078e020c */
[----:B-1----:R-:W-:Y:S01]  /*21b0*/  IADD3 R8, P0, R8, R160, RZ ;  /* 0x000000a008087210 */ /* 0x002fe20007f1e0ff */
[----:B------:R-:W-:-:S03]  /*21c0*/  IMAD.SHL.U32 R12, R158, 0x8, RZ ;  /* 0x000000089e0c7824 */ /* 0x000fc600078e00ff */
[----:B------:R-:W-:Y:S01]  /*21d0*/  IADD3.X R9, R161, R9, R21, P0, !PT ;  /* 0x00000009a1097210 */ /* 0x000fe200007fe415 */
[----:B------:R-:W-:Y:S08]  /*21e0*/  @P2 BRA `(.L_x_35) ;  /* 0x0000000000042947 */ /* 0x000ff00003800000 */
[----:B------:R0:W5:Y:S02]  /*21f0*/  LDG.E.U8 R156, desc[UR36][R8.64] ;  /* 0x00000024089c7981 */ /* 0x000164000c1e1100 */
.L_x_35:
[----:B------:R-:W-:Y:S05]  /*2200*/  BSYNC B1 ;  /* 0x0000000000017941 */ /* 0x000fea0003800000 */
.L_x_34:
[----:B-----5:R-:W-:Y:S01]  /*2210*/  LOP3.LUT R3, R156, 0xffff, RZ, 0xc0, !PT ;  /* 0x0000ffff9c037812 */ /* 0x020fe200078ec0ff */
[----:B------:R-:W-:Y:S01]  /*2220*/  IMAD.WIDE.U32 R12, R163, R158, R12 ;  /* 0x0000009ea30c7225 */ /* 0x000fe200078e000c */
[----:B------:R-:W-:Y:S01]  /*2230*/  ISETP.GE.AND P0, PT, R20, 0x9, PT ;  /* 0x000000091400780c */ /* 0x000fe20003f06270 */
[----:B------:R-:W-:Y:S01]  /*2240*/  BSSY B1, `(.L_x_36) ;  /* 0x000000f000017945 */ /* 0x000fe20003800000 */
[----:B------:R-:W-:Y:S01]  /*2250*/  PRMT R15, R3, 0x8880, RZ ;  /* 0x00008880030f7816 */ /* 0x000fe200000000ff */
[----:B------:R-:W-:Y:S01]  /*2260*/  IMAD.IADD R3, R21, 0x1, R13 ;  /* 0x0000000115037824 */ /* 0x000fe200078e020d */
[----:B------:R-:W-:-:S03]  /*2270*/  IADD3 R10, P3, P4, R14, R160, R12 ;  /* 0x000000a00e0a7210 */ /* 0x000fc60007c7e00c */
[----:B------:R-:W-:Y:S01]  /*2280*/  IMAD.MOV.U32 R12, RZ, RZ, R15 ;  /* 0x000000ffff0c7224 */ /* 0x000fe200078e000f */
[----:B------:R-:W-:Y:S02]  /*2290*/  IADD3.X R11, R11, R161, R3, P3, P4 ;  /* 0x000000a10b0b7210 */ /* 0x000fe40001fe8403 */
[----:B------:R-:W-:Y:S01]  /*22a0*/  ISETP.LT.OR P3, PT, R0, 0x2, !P1 ;  /* 0x000000020000780c */ /* 0x000fe20004f61670 */
[----:B------:R-:W-:Y:S01]  /*22b0*/  IMAD R3, R12, R155, RZ ;  /* 0x0000009b0c037224 */ /* 0x000fe200078e02ff */
[----:B------:R-:W-:-:S03]  /*22c0*/  ISETP.LT.OR P4, PT, R0, 0x1, !P0 ;  /* 0x000000010000780c */ /* 0x000fc60004781670 */
[----:B------:R-:W-:-:S05]  /*22d0*/  @!P2 IMAD R13, R24, R154, R3 ;  /* 0x0000009a180da224 */ /* 0x000fca00078e0203 */
[----:B------:R1:W-:Y:S03]  /*22e0*/  @!P2 STG.E.U8 desc[UR36][R4.64], R13 ;  /* 0x0000000d0400a986 */ /* 0x0003e6000c101124 */
[----:B------:R-:W-:Y:S05]  /*22f0*/  @P3 BRA `(.L_x_37) ;  /* 0x00000000000c3947 */ /* 0x000fea0003800000 */
[----:B------:R-:W2:Y:S02]  /*2300*/  LDG.E.U8 R156, desc[UR36][R8.64+0x1] ;  /* 0x00000124089c7981 */ /* 0x000ea4000c1e1100 */
[----:B--2---:R-:W-:-:S05]  /*2310*/  PRMT R12, R156, 0x8880, RZ ;  /* 0x000088809c0c7816 */ /* 0x004fca00000000ff */
[----:B------:R-:W-:-:S07]  /*2320*/  IMAD R3, R12, R155, RZ ;  /* 0x0000009b0c037224 */ /* 0x000fce00078e02ff */
.L_x_37:
[----:B------:R-:W-:Y:S05]  /*2330*/  BSYNC B1 ;  /* 0x0000000000017941 */ /* 0x000fea0003800000 */
.L_x_36:
[----:B------:R-:W-:Y:S01]  /*2340*/  @!P3 IMAD R25, R25, R154, R3 ;  /* 0x0000009a1919b224 */ /* 0x000fe200078e0203 */
[----:B------:R-:W-:Y:S04]  /*2350*/  BSSY B1, `(.L_x_38) ;  /* 0x0000006000017945 */ /* 0x000fe80003800000 */
[----:B------:R2:W-:Y:S01]  /*2360*/  @!P3 STG.E.U8 desc[UR36][R4.64+0x1], R25 ;  /* 0x000001190400b986 */ /* 0x0005e2000c101124 */
[----:B------:R-:W-:Y:S05]  /*2370*/  @P4 BRA `(.L_x_39) ;  /* 0x00000000000c4947 */ /* 0x000fea0003800000 */
[----:B------:R-:W3:Y:S02]  /*2380*/  LDG.E.U8 R156, desc[UR36][R10.64] ;  /* 0x000000240a9c7981 */ /* 0x000ee4000c1e1100 */
[----:B---3--:R-:W-:-:S05]  /*2390*/  PRMT R12, R156, 0x8880, RZ ;  /* 0x000088809c0c7816 */ /* 0x008fca00000000ff */
[----:B------:R-:W-:-:S07]  /*23a0*/  IMAD R3, R12, R155, RZ ;  /* 0x0000009b0c037224 */ /* 0x000fce00078e02ff */
.L_x_39:
[----:B------:R-:W-:Y:S05]  /*23b0*/  BSYNC B1 ;  /* 0x0000000000017941 */ /* 0x000fea0003800000 */
.L_x_38:
[----:B------:R-:W-:Y:S01]  /*23c0*/  ISETP.LT.OR P2, PT, R0, 0x2, !P0 ;  /* 0x000000020000780c */ /* 0x000fe20004741670 */
[----:B-1----:R-:W-:Y:S01]  /*23d0*/  @!P4 IMAD R13, R26, R154, R3 ;  /* 0x0000009a1a0dc224 */ /* 0x002fe200078e0203 */
[----:B------:R-:W-:Y:S01]  /*23e0*/  BSSY B1, `(.L_x_40) ;  /* 0x0000008000017945 */ /* 0x000fe20003800000 */
[----:B------:R-:W-:-:S03]  /*23f0*/  ISETP.LT.OR P3, PT, R0, 0x9, !P1 ;  /* 0x000000090000780c */ /* 0x000fc60004f61670 */
[----:B------:R1:W-:Y:S01]  /*2400*/  @!P4 STG.E.U8 desc[UR36][R6.64], R13 ;  /* 0x0000000d0600c986 */ /* 0x0003e2000c101124 */
[----:B------:R-:W-:-:S06]  /*2410*/  ISETP.LT.OR P4, PT, R0, 0xa, !P1 ;  /* 0x0000000a0000780c */ /* 0x000fcc0004f81670 */
[----:B------:R-:W-:Y:S07]  /*2420*/  @P2 BRA `(.L_x_41) ;  /* 0x00000000000c2947 */ /* 0x000fee0003800000 */
[----:B------:R-:W3:Y:S02]  /*2430*/  LDG.E.U8 R156, desc[UR36][R10.64+0x1] ;  /* 0x000001240a9c7981 */ /* 0x000ee4000c1e1100 */
[----:B---3--:R-:W-:-:S05]  /*2440*/  PRMT R12, R156, 0x8880, RZ ;  /* 0x000088809c0c7816 */ /* 0x008fca00000000ff */
[----:B------:R-:W-:-:S07]  /*2450*/  IMAD R3, R12, R155, RZ ;  /* 0x0000009b0c037224 */ /* 0x000fce00078e02ff */
.L_x_41:
[----:B------:R-:W-:Y:S05]  /*2460*/  BSYNC B1 ;  /* 0x0000000000017941 */ /* 0x000fea0003800000 */
.L_x_40:
[----:B------:R-:W-:Y:S01]  /*2470*/  @!P2 IMAD R27, R27, R154, R3 ;  /* 0x0000009a1b1ba224 */ /* 0x000fe200078e0203 */
[----:B------:R-:W-:Y:S04]  /*2480*/  BSSY B1, `(.L_x_42) ;  /* 0x0000006000017945 */ /* 0x000fe80003800000 */
[----:B------:R3:W-:Y:S01]  /*2490*/  @!P2 STG.E.U8 desc[UR36][R6.64+0x1], R27 ;  /* 0x0000011b0600a986 */ /* 0x0007e2000c101124 */
[----:B------:R-:W-:Y:S05]  /*24a0*/  @P3 BRA `(.L_x_43) ;  /* 0x00000000000c3947 */ /* 0x000fea0003800000 */
[----:B------:R-:W4:Y:S02]  /*24b0*/  LDG.E.U8 R156, desc[UR36][R8.64+0x8] ;  /* 0x00000824089c7981 */ /* 0x000f24000c1e1100 */
[----:B----4-:R-:W-:-:S05]  /*24c0*/  PRMT R12, R156, 0x8880, RZ ;  /* 0x000088809c0c7816 */ /* 0x010fca00000000ff */
[----:B------:R-:W-:-:S07]  /*24d0*/  IMAD R3, R12, R155, RZ ;  /* 0x0000009b0c037224 */ /* 0x000fce00078e02ff */
.L_x_43:
[----:B------:R-:W-:Y:S05]  /*24e0*/  BSYNC B1 ;  /* 0x0000000000017941 */ /* 0x000fea0003800000 */
.L_x_42:
[----:B-1----:R-:W-:Y:S01]  /*24f0*/  @!P3 IMAD R13, R28, R154, R3 ;  /* 0x0000009a1c0db224 */ /* 0x002fe200078e0203 */
[----:B------:R-:W-:Y:S04]  /*2500*/  BSSY B1, `(.L_x_44) ;  /* 0x0000006000017945 */ /* 0x000fe80003800000 */
[----:B------:R1:W-:Y:S01]  /*2510*/  @!P3 STG.E.U8 desc[UR36][R4.64+0x8], R13 ;  /* 0x0000080d0400b986 */ /* 0x0003e2000c101124 */
[----:B------:R-:W-:Y:S05]  /*2520*/  @P4 BRA `(.L_x_45) ;  /* 0x00000000000c4947 */ /* 0x000fea0003800000 */
[----:B------:R-:W4:Y:S02]  /*2530*/  LDG.E.U8 R156, desc[UR36][R8.64+0x9] ;  /* 0x00000924089c7981 */ /* 0x000f24000c1e1100 */
[----:B----4-:R-:W-:-:S05]  /*2540*/  PRMT R12, R156, 0x8880, RZ ;  /* 0x000088809c0c7816 */ /* 0x010fca00000000ff */
[----:B------:R-:W-:-:S07]  /*2550*/  IMAD R3, R12, R155, RZ ;  /* 0x0000009b0c037224 */ /* 0x000fce00078e02ff */
.L_x_45:
[----:B------:R-:W-:Y:S05]  /*2560*/  BSYNC B1 ;  /* 0x0000000000017941 */ /* 0x000fea0003800000 */
.L_x_44:
[C---:B------:R-:W-:Y:S01]  /*2570*/  ISETP.LT.OR P2, PT, R0.reuse, 0x9, !P0 ;  /* 0x000000090000780c */ /* 0x040fe20004741670 */
[----:B------:R-:W-:Y:S01]  /*2580*/  @!P4 IMAD R29, R29, R154, R3 ;  /* 0x0000009a1d1dc224 */ /* 0x000fe200078e0203 */
[----:B------:R-:W-:Y:S01]  /*2590*/  BSSY B1, `(.L_x_46) ;  /* 0x0000008000017945 */ /* 0x000fe20003800000 */
[----:B------:R-:W-:-:S03]  /*25a0*/  ISETP.LT.OR P3, PT, R0, 0xa, !P0 ;  /* 0x0000000a0000780c */ /* 0x000fc60004761670 */
[----:B------:R4:W-:Y:S01]  /*25b0*/  @!P4 STG.E.U8 desc[UR36][R4.64+0x9], R29 ;  /* 0x0000091d0400c986 */ /* 0x0009e2000c101124 */
[----:B------:R-:W-:-:S06]  /*25c0*/  ISETP.LT.OR P4, PT, R0, 0x11, !P1 ;  /* 0x000000110000780c */ /* 0x000fcc0004f81670 */
[----:B------:R-:W-:Y:S07]  /*25d0*/  @P2 BRA `(.L_x_47) ;  /* 0x00000000000c2947 */ /* 0x000fee0003800000 */
[----:B------:R-:W5:Y:S02]  /*25e0*/  LDG.E.U8 R156, desc[UR36][R10.64+0x8] ;  /* 0x000008240a9c7981 */ /* 0x000f64000c1e1100 */
[----:B-----5:R-:W-:-:S05]  /*25f0*/  PRMT R12, R156, 0x8880, RZ ;  /* 0x000088809c0c7816 */ /* 0x020fca00000000ff */
[----:B------:R-:W-:-:S07]  /*2600*/  IMAD R3, R12, R155, RZ ;  /* 0x0000009b0c037224 */ /* 0x000fce00078e02ff */
.L_x_47:
[----:B------:R-:W-:Y:S05]  /*2610*/  BSYNC B1 ;  /* 0x0000000000017941 */ /* 0x000fea0003800000 */
.L_x_46:
[----:B-1----:R-:W-:Y:S01]  /*2620*/  @!P2 IMAD R13, R30, R154, R3 ;  /* 0x0000009a1e0da224 */ /* 0x002fe200078e0203 */
[----:B------:R-:W-:Y:S04]  /*2630*/  BSSY B1, `(.L_x_48) ;  /* 0x0000006000017945 */ /* 0x000fe80003800000 */
[----:B------:R1:W-:Y:S01]  /*2640*/  @!P2 STG.E.U8 desc[UR36][R6.64+0x8], R13 ;  /* 0x0000080d0600a986 */ /* 0x0003e2000c101124 */
[----:B------:R-:W-:Y:S05]  /*2650*/  @P3 BRA `(.L_x_49) ;  /* 0x00000000000c3947 */ /* 0x000fea0003800000 */
[----:B------:R-:W5:Y:S02]  /*2660*/  LDG.E.U8 R156, desc[UR36][R10.64+0x9] ;  /* 0x000009240a9c7981 */ /* 0x000f64000c1e1100 */
[----:B-----5:R-:W-:-:S05]  /*2670*/  PRMT R12, R156, 0x8880, RZ ;  /* 0x000088809c0c7816 */ /* 0x020fca00000000ff */
[----:B------:R-:W-:-:S07]  /*2680*/  IMAD R3, R12, R155, RZ ;  /* 0x0000009b0c037224 */ /* 0x000fce00078e02ff */
.L_x_49:
[----:B------:R-:W-:Y:S05]  /*2690*/  BSYNC B1 ;  /* 0x0000000000017941 */ /* 0x000fea0003800000 */
.L_x_48:
[----:B------:R-:W-:Y:S01]  /*26a0*/  @!P3 IMAD R31, R31, R154, R3 ;  /* 0x0000009a1f1fb224 */ /* 0x000fe200078e0203 */
[----:B------:R-:W-:Y:S04]  /*26b0*/  BSSY B1, `(.L_x_50) ;  /* 0x0000006000017945 */ /* 0x000fe80003800000 */
[----:B------:R0:W-:Y:S01]  /*26c0*/  @!P3 STG.E.U8 desc[UR36][R6.64+0x9], R31 ;  /* 0x0000091f0600b986 */ /* 0x0001e2000c101124 */
[----:B------:R-:W-:Y:S05]  /*26d0*/  @P4 BRA `(.L_x_51) ;  /* 0x00000000000c4947 */ /* 0x000fea0003800000 */
[----:B------:R-:W5:Y:S02]  /*26e0*/  LDG.E.U8 R156, desc[UR36][R8.64+0x10] ;  /* 0x00001024089c7981 */ /* 0x000f64000c1e1100 */
[----:B-----5:R-:W-:-:S05]  /*26f0*/  PRMT R12, R156, 0x8880, RZ ;  /* 0x000088809c0c7816 */ /* 0x020fca00000000ff */
[----:B------:R-:W-:-:S07]  /*2700*/  IMAD R3, R12, R155, RZ ;  /* 0x0000009b0c037224 */ /* 0x000fce00078e02ff */
.L_x_51:
[----:B------:R-:W-:Y:S05]  /*2710*/  BSYNC B1 ;  /* 0x0000000000017941 */ /* 0x000fea0003800000 */
.L_x_50:
[----:B------:R-:W-:Y:S01]  /*2720*/  ISETP.LT.OR P2, PT, R0, 0x12, !P1 ;  /* 0x000000120000780c */ /* 0x000fe20004f41670 */
[----:B-1----:R-:W-:Y:S01]  /*2730*/  @!P4 IMAD R13, R32, R154, R3 ;  /* 0x0000009a200dc224 */ /* 0x002fe200078e0203 */
        /* <DEDUP_REMOVED lines=8> */
.L_x_53:
[----:B------:R-:W-:Y:S05]  /*27c0*/  BSYNC B1 ;  /* 0x0000000000017941 */ /* 0x000fea0003800000 */
.L_x_52:
[----:B------:R-:W-:Y:S01]  /*27d0*/  @!P2 IMAD R33, R33, R154, R3 ;  /* 0x0000009a2121a224 */ /* 0x000fe200078e0203 */
[----:B------:R-:W-:Y:S04]  /*27e0*/  BSSY B1, `(.L_x_54) ;  /* 0x0000006000017945 */ /* 0x000fe80003800000 */
[----:B------:R0:W-:Y:S01]  /*27f0*/  @!P2 STG.E.U8 desc[UR36][R4.64+0x11], R33 ;  /* 0x000011210400a986 */ /* 0x0001e2000c101124 */
[----:B------:R-:W-:Y:S05]  /*2800*/  @P3 BRA `(.L_x_55) ;  /* 0x00000000000c3947 */ /* 0x000fea0003800000 */
[----:B------:R-:W5:Y:S02]  /*2810*/  LDG.E.U8 R156, desc[UR36][R10.64+0x10] ;  /* 0x000010240a9c7981 */ /* 0x000f64000c1e1100 */
[----:B-----5:R-:W-:-:S05]  /*2820*/  PRMT R12, R156, 0x8880, RZ ;  /* 0x000088809c0c7816 */ /* 0x020fca00000000ff */
[----:B------:R-:W-:-:S07]  /*2830*/  IMAD R3, R12, R155, RZ ;  /* 0x0000009b0c037224 */ /* 0x000fce00078e02ff */
.L_x_55:
[----:B------:R-:W-:Y:S05]  /*2840*/  BSYNC B1 ;  /* 0x0000000000017941 */ /* 0x000fea0003800000 */
.L_x_54:
[----:B-1----:R-:W-:Y:S01]  /*2850*/  @!P3 IMAD R13, R34, R154, R3 ;  /* 0x0000009a220db224 */ /* 0x002fe200078e0203 */
[----:B------:R-:W-:Y:S04]  /*2860*/  BSSY B1, `(.L_x_56) ;  /* 0x0000006000017945 */ /* 0x000fe80003800000 */
[----:B------:R1:W-:Y:S01]  /*2870*/  @!P3 STG.E.U8 desc[UR36][R6.64+0x10], R13 ;  /* 0x0000100d0600b986 */ /* 0x0003e2000c101124 */
[----:B------:R-:W-:Y:S05]  /*2880*/  @P4 BRA `(.L_x_57) ;  /* 0x00000000000c4947 */ /* 0x000fea0003800000 */
[----:B------:R-:W5:Y:S02]  /*2890*/  LDG.E.U8 R156, desc[UR36][R10.64+0x11] ;  /* 0x000011240a9c7981 */ /* 0x000f64000c1e1100 */
[----:B-----5:R-:W-:-:S05]  /*28a0*/  PRMT R12, R156, 0x8880, RZ ;  /* 0x000088809c0c7816 */ /* 0x020fca00000000ff */
[----:B------:R-:W-:-:S07]  /*28b0*/  IMAD R3, R12, R155, RZ ;  /* 0x0000009b0c037224 */ /* 0x000fce00078e02ff */
.L_x_57:
[----:B------:R-:W-:Y:S05]  /*28c0*/  BSYNC B1 ;  /* 0x0000000000017941 */ /* 0x000fea0003800000 */
.L_x_56:
        /* <DEDUP_REMOVED lines=10> */
.L_x_59:
[----:B------:R-:W-:Y:S05]  /*2970*/  BSYNC B1 ;  /* 0x0000000000017941 */ /* 0x000fea0003800000 */
.L_x_58:
[----:B-1----:R-:W-:Y:S01]  /*2980*/  @!P2 IMAD R13, R36, R154, R3 ;  /* 0x0000009a240da224 */ /* 0x002fe200078e0203 */
[----:B------:R-:W-:Y:S04]  /*2990*/  BSSY B1, `(.L_x_60) ;  /* 0x0000006000017945 */ /* 0x000fe80003800000 */
[----:B------:R1:W-:Y:S01]  /*29a0*/  @!P2 STG.E.U8 desc[UR36][R4.64+0x18], R13 ;  /* 0x0000180d0400a986 */ /* 0x0003e2000c101124 */
[----:B------:R-:W-:Y:S05]  /*29b0*/  @P3 BRA `(.L_x_61) ;  /* 0x00000000000c3947 */ /* 0x000fea0003800000 */
[----:B------:R-:W5:Y:S02]  /*29c0*/  LDG.E.U8 R156, desc[UR36][R8.64+0x19] ;  /* 0x00001924089c7981 */ /* 0x000f64000c1e1100 */
[----:B-----5:R-:W-:-:S05]  /*29d0*/  PRMT R12, R156, 0x8880, RZ ;  /* 0x000088809c0c7816 */ /* 0x020fca00000000ff */
[----:B------:R-:W-:-:S07]  /*29e0*/  IMAD R3, R12, R155, RZ ;  /* 0x0000009b0c037224 */ /* 0x000fce00078e02ff */
.L_x_61:
[----:B------:R-:W-:Y:S05]  /*29f0*/  BSYNC B1 ;  /* 0x0000000000017941 */ /* 0x000fea0003800000 */
.L_x_60:
[----:B------:R-:W-:Y:S01]  /*2a00*/  @!P3 IMAD R37, R37, R154, R3 ;  /* 0x0000009a2525b224 */ /* 0x000fe200078e0203 */
[----:B------:R-:W-:Y:S04]  /*2a10*/  BSSY B1, `(.L_x_62) ;  /* 0x0000006000017945 */ /* 0x000fe80003800000 */
[----:B------:R0:W-:Y:S01]  /*2a20*/  @!P3 STG.E.U8 desc[UR36][R4.64+0x19], R37 ;  /* 0x000019250400b986 */ /* 0x0001e2000c101124 */
[----:B------:R-:W-:Y:S05]  /*2a30*/  @P4 BRA `(.L_x_63) ;  /* 0x00000000000c4947 */ /* 0x000fea0003800000 */
[----:B------:R-:W5:Y:S02]  /*2a40*/  LDG.E.U8 R156, desc[UR36][R10.64+0x18] ;  /* 0x000018240a9c7981 */ /* 0x000f64000c1e1100 */
[----:B-----5:R-:W-:-:S05]  /*2a50*/  PRMT R12, R156, 0x8880, RZ ;  /* 0x000088809c0c7816 */ /* 0x020fca00000000ff */
[----:B------:R-:W-:-:S07]  /*2a60*/  IMAD R3, R12, R155, RZ ;  /* 0x0000009b0c037224 */ /* 0x000fce00078e02ff */
.L_x_63:
[----:B------:R-:W-:Y:S05]  /*2a70*/  BSYNC B1 ;  /* 0x0000000000017941 */ /* 0x000fea0003800000 */
.L_x_62:
        /* <DEDUP_REMOVED lines=10> */
.L_x_65:
[----:B------:R-:W-:Y:S05]  /*2b20*/  BSYNC B1 ;  /* 0x0000000000017941 */ /* 0x000fea0003800000 */
.L_x_64:
[----:B------:R-:W-:Y:S01]  /*2b30*/  @!P2 IMAD R39, R39, R154, R3 ;  /* 0x0000009a2727a224 */ /* 0x000fe200078e0203 */
[----:B------:R-:W-:Y:S04]  /*2b40*/  BSSY B1, `(.L_x_66) ;  /* 0x0000006000017945 */ /* 0x000fe80003800000 */
[----:B------:R0:W-:Y:S01]  /*2b50*/  @!P2 STG.E.U8 desc[UR36][R6.64+0x19], R39 ;  /* 0x000019270600a986 */ /* 0x0001e2000c101124 */
[----:B------:R-:W-:Y:S05]  /*2b60*/  @P3 BRA `(.L_x_67) ;  /* 0x00000000000c3947 */ /* 0x000fea0003800000 */
[----:B------:R-:W5:Y:S02]  /*2b70*/  LDG.E.U8 R156, desc[UR36][R8.64+0x20] ;  /* 0x00002024089c7981 */ /* 0x000f64000c1e1100 */
[----:B-----5:R-:W-:-:S05]  /*2b80*/  PRMT R12, R156, 0x8880, RZ ;  /* 0x000088809c0c7816 */ /* 0x020fca00000000ff */
[----:B------:R-:W-:-:S07]  /*2b90*/  IMAD R3, R12, R155, RZ ;  /* 0x0000009b0c037224 */ /* 0x000fce00078e02ff */
.L_x_67:
[----:B------:R-:W-:Y:S05]  /*2ba0*/  BSYNC B1 ;  /* 0x0000000000017941 */ /* 0x000fea0003800000 */
.L_x_66:
[----:B-1----:R-:W-:Y:S01]  /*2bb0*/  @!P3 IMAD R13, R40, R154, R3 ;  /* 0x0000009a280db224 */ /* 0x002fe200078e0203 */
[----:B------:R-:W-:Y:S04]  /*2bc0*/  BSSY B1, `(.L_x_68) ;  /* 0x0000006000017945 */ /* 0x000fe80003800000 */
[----:B------:R1:W-:Y:S01]  /*2bd0*/  @!P3 STG.E.U8 desc[UR36][R4.64+0x20], R13 ;  /* 0x0000200d0400b986 */ /* 0x0003e2000c101124 */
[----:B------:R-:W-:Y:S05]  /*2be0*/  @P4 BRA `(.L_x_69) ;  /* 0x00000000000c4947 */ /* 0x000fea0003800000 */
[----:B------:R-:W5:Y:S02]  /*2bf0*/  LDG.E.U8 R156, desc[UR36][R8.64+0x21] ;  /* 0x00002124089c7981 */ /* 0x000f64000c1e1100 */
[----:B-----5:R-:W-:-:S05]  /*2c00*/  PRMT R12, R156, 0x8880, RZ ;  /* 0x000088809c0c7816 */ /* 0x020fca00000000ff */
[----:B------:R-:W-:-:S07]  /*2c10*/  IMAD R3, R12, R155, RZ ;  /* 0x0000009b0c037224 */ /* 0x000fce00078e02ff */
.L_x_69:
[----:B------:R-:W-:Y:S05]  /*2c20*/  BSYNC B1 ;  /* 0x0000000000017941 */ /* 0x000fea0003800000 */
.L_x_68:
        /* <DEDUP_REMOVED lines=10> */
.L_x_71:
[----:B------:R-:W-:Y:S05]  /*2cd0*/  BSYNC B1 ;  /* 0x0000000000017941 */ /* 0x000fea0003800000 */
.L_x_70:
[----:B-1----:R-:W-:Y:S01]  /*2ce0*/  @!P2 IMAD R13, R42, R154, R3 ;  /* 0x0000009a2a0da224 */ /* 0x002fe200078e0203 */
[----:B------:R-:W-:Y:S04]  /*2cf0*/  BSSY B1, `(.L_x_72) ;  /* 0x0000006000017945 */ /* 0x000fe80003800000 */
[----:B------:R1:W-:Y:S01]  /*2d00*/  @!P2 STG.E.U8 desc[UR36][R6.64+0x20], R13 ;  /* 0x0000200d0600a986 */ /* 0x0003e2000c101124 */
[----:B------:R-:W-:Y:S05]  /*2d10*/  @P3 BRA `(.L_x_73) ;  /* 0x00000000000c3947 */ /* 0x000fea0003800000 */
[----:B------:R-:W5:Y:S02]  /*2d20*/  LDG.E.U8 R156, desc[UR36][R10.64+0x21] ;  /* 0x000021240a9c7981 */ /* 0x000f64000c1e1100 */
[----:B-----5:R-:W-:-:S05]  /*2d30*/  PRMT R12, R156, 0x8880, RZ ;  /* 0x000088809c0c7816 */ /* 0x020fca00000000ff */
[----:B------:R-:W-:-:S07]  /*2d40*/  IMAD R3, R12, R155, RZ ;  /* 0x0000009b0c037224 */ /* 0x000fce00078e02ff */
.L_x_73:
[----:B------:R-:W-:Y:S05]  /*2d50*/  BSYNC B1 ;  /* 0x0000000000017941 */ /* 0x000fea0003800000 */
.L_x_72:
[----:B------:R-:W-:Y:S01]  /*2d60*/  @!P3 IMAD R43, R43, R154, R3 ;  /* 0x0000009a2b2bb224 */ /* 0x000fe200078e0203 */
[----:B------:R-:W-:Y:S04]  /*2d70*/  BSSY B1, `(.L_x_74) ;  /* 0x0000006000017945 */ /* 0x000fe80003800000 */
[----:B------:R0:W-:Y:S01]  /*2d80*/  @!P3 STG.E.U8 desc[UR36][R6.64+0x21], R43 ;  /* 0x0000212b0600b986 */ /* 0x0001e2000c101124 */
[----:B------:R-:W-:Y:S05]  /*2d90*/  @P4 BRA `(.L_x_75) ;  /* 0x00000000000c4947 */ /* 0x000fea0003800000 */
[----:B------:R-:W5:Y:S02]  /*2da0*/  LDG.E.U8 R156, desc[UR36][R8.64+0x28] ;  /* 0x00002824089c7981 */ /* 0x000f64000c1e1100 */
[----:B-----5:R-:W-:-:S05]  /*2db0*/  PRMT R12, R156, 0x8880, RZ ;  /* 0x000088809c0c7816 */ /* 0x020fca00000000ff */
[----:B------:R-:W-:-:S07]  /*2dc0*/  IMAD R3, R12, R155, RZ ;  /* 0x0000009b0c037224 */ /* 0x000fce00078e02ff */
.L_x_75:
[----:B------:R-:W-:Y:S05]  /*2dd0*/  BSYNC B1 ;  /* 0x0000000000017941 */ /* 0x000fea0003800000 */
.L_x_74:
        /* <DEDUP_REMOVED lines=10> */
.L_x_77:
[----:B------:R-:W-:Y:S05]  /*2e80*/  BSYNC B1 ;  /* 0x0000000000017941 */ /* 0x000fea0003800000 */
.L_x_76:
[----:B------:R-:W-:Y:S01]  /*2e90*/  @!P2 IMAD R45, R45, R154, R3 ;  /* 0x0000009a2d2da224 */ /* 0x000fe200078e0203 */
[----:B------:R-:W-:Y:S04]  /*2ea0*/  BSSY B1, `(.L_x_78) ;  /* 0x0000006000017945 */ /* 0x000fe80003800000 */
[----:B------:R0:W-:Y:S01]  /*2eb0*/  @!P2 STG.E.U8 desc[UR36][R4.64+0x29], R45 ;  /* 0x0000292d0400a986 */ /* 0x0001e2000c101124 */
[----:B------:R-:W-:Y:S05]  /*2ec0*/  @P3 BRA `(.L_x_79) ;  /* 0x00000000000c3947 */ /* 0x000fea0003800000 */
[----:B------:R-:W5:Y:S02]  /*2ed0*/  LDG.E.U8 R156, desc[UR36][R10.64+0x28] ;  /* 0x000028240a9c7981 */ /* 0x000f64000c1e1100 */
[----:B-----5:R-:W-:-:S05]  /*2ee0*/  PRMT R12, R156, 0x8880, RZ ;  /* 0x000088809c0c7816 */ /* 0x020fca00000000ff */
[----:B------:R-:W-:-:S07]  /*2ef0*/  IMAD R3, R12, R155, RZ ;  /* 0x0000009b0c037224 */ /* 0x000fce00078e02ff */
.L_x_79:
[----:B------:R-:W-:Y:S05]  /*2f00*/  BSYNC B1 ;  /* 0x0000000000017941 */ /* 0x000fea0003800000 */
.L_x_78:
[----:B-1----:R-:W-:Y:S01]  /*2f10*/  @!P3 IMAD R13, R46, R154, R3 ;  /* 0x0000009a2e0db224 */ /* 0x002fe200078e0203 */
[----:B------:R-:W-:Y:S04]  /*2f20*/  BSSY B1, `(.L_x_80) ;  /* 0x0000006000017945 */ /* 0x000fe80003800000 */
[----:B------:R1:W-:Y:S01]  /*2f30*/  @!P3 STG.E.U8 desc[UR36][R6.64+0x28], R13 ;  /* 0x0000280d0600b986 */ /* 0x0003e2000c101124 */
[----:B------:R-:W-:Y:S05]  /*2f40*/  @P4 BRA `(.L_x_81) ;  /* 0x00000000000c4947 */ /* 0x000fea0003800000 */
[----:B------:R-:W5:Y:S02]  /*2f50*/  LDG.E.U8 R156, desc[UR36][R10.64+0x29] ;  /* 0x000029240a9c7981 */ /* 0x000f64000c1e1100 */
[----:B-----5:R-:W-:-:S05]  /*2f60*/  PRMT R12, R156, 0x8880, RZ ;  /* 0x000088809c0c7816 */ /* 0x020fca00000000ff */
[----:B------:R-:W-:-:S07]  /*2f70*/  IMAD R3, R12, R155, RZ ;  /* 0x0000009b0c037224 */ /* 0x000fce00078e02ff */
.L_x_81:
[----:B------:R-:W-:Y:S05]  /*2f80*/  BSYNC B1 ;  /* 0x0000000000017941 */ /* 0x000fea0003800000 */
.L_x_80:
        /* <DEDUP_REMOVED lines=10> */
.L_x_83:
[----:B------:R-:W-:Y:S05]  /*3030*/  BSYNC B1 ;  /* 0x0000000000017941 */ /* 0x000fea0003800000 */
.L_x_82:
[----:B-1----:R-:W-:Y:S01]  /*3040*/  @!P2 IMAD R13, R48, R154, R3 ;  /* 0x0000009a300da224 */ /* 0x002fe200078e0203 */
[----:B------:R-:W-:Y:S04]  /*3050*/  BSSY B1, `(.L_x_84) ;  /* 0x0000006000017945 */ /* 0x000fe80003800000 */
[----:B------:R1:W-:Y:S01]  /*3060*/  @!P2 STG.E.U8 desc[UR36][R4.64+0x30], R13 ;  /* 0x0000300d0400a986 */ /* 0x0003e2000c101124 */
[----:B------:R-:W-:Y:S05]  /*3070*/  @P3 BRA `(.L_x_85) ;  /* 0x00000000000c3947 */ /* 0x000fea0003800000 */
[----:B------:R-:W5:Y:S02]  /*3080*/  LDG.E.U8 R156, desc[UR36][R8.64+0x31] ;  /* 0x00003124089c7981 */ /* 0x000f64000c1e1100 */
[----:B-----5:R-:W-:-:S05]  /*3090*/  PRMT R12, R156, 0x8880, RZ ;  /* 0x000088809c0c7816 */ /* 0x020fca00000000ff */
[----:B------:R-:W-:-:S07]  /*30a0*/  IMAD R3, R12, R155, RZ ;  /* 0x0000009b0c037224 */ /* 0x000fce00078e02ff */
.L_x_85:
[----:B------:R-:W-:Y:S05]  /*30b0*/  BSYNC B1 ;  /* 0x0000000000017941 */ /* 0x000fea0003800000 */
.L_x_84:
[----:B------:R-:W-:Y:S01]  /*30c0*/  @!P3 IMAD R49, R49, R154, R3 ;  /* 0x0000009a3131b224 */ /* 0x000fe200078e0203 */
[----:B------:R-:W-:Y:S04]  /*30d0*/  BSSY B1, `(.L_x_86) ;  /* 0x0000006000017945 */ /* 0x000fe80003800000 */
[----:B------:R0:W-:Y:S01]  /*30e0*/  @!P3 STG.E.U8 desc[UR36][R4.64+0x31], R49 ;  /* 0x000031310400b986 */ /* 0x0001e2000c101124 */
[----:B------:R-:W-:Y:S05]  /*30f0*/  @P4 BRA `(.L_x_87) ;  /* 0x00000000000c4947 */ /* 0x000fea0003800000 */
[----:B------:R-:W5:Y:S02]  /*3100*/  LDG.E.U8 R156, desc[UR36][R10.64+0x30] ;  /* 0x000030240a9c7981 */ /* 0x000f64000c1e1100 */
[----:B-----5:R-:W-:-:S05]  /*3110*/  PRMT R12, R156, 0x8880, RZ ;  /* 0x000088809c0c7816 */ /* 0x020fca00000000ff */
[----:B------:R-:W-:-:S07]  /*3120*/  IMAD R3, R12, R155, RZ ;  /* 0x0000009b0c037224 */ /* 0x000fce00078e02ff */
.L_x_87:
[----:B------:R-:W-:Y:S05]  /*3130*/  BSYNC B1 ;  /* 0x0000000000017941 */ /* 0x000fea0003800000 */
.L_x_86:
        /* <DEDUP_REMOVED lines=10> */
.L_x_89:
[----:B------:R-:W-:Y:S05]  /*31e0*/  BSYNC B1 ;  /* 0x0000000000017941 */ /* 0x000fea0003800000 */
.L_x_88:
[----:B------:R-:W-:Y:S01]  /*31f0*/  @!P2 IMAD R51, R51, R154, R3 ;  /* 0x0000009a3333a224 */ /* 0x000fe200078e0203 */
[----:B------:R-:W-:Y:S04]  /*3200*/  BSSY B1, `(.L_x_90) ;  /* 0x0000006000017945 */ /* 0x000fe80003800000 */
[----:B------:R0:W-:Y:S01]  /*3210*/  @!P2 STG.E.U8 desc[UR36][R6.64+0x31], R51 ;  /* 0x000031330600a986 */ /* 0x0001e2000c101124 */
[----:B------:R-:W-:Y:S05]  /*3220*/  @P3 BRA `(.L_x_91) ;  /* 0x00000000000c3947 */ /* 0x000fea0003800000 */
[----:B------:R-:W5:Y:S02]  /*3230*/  LDG.E.U8 R156, desc[UR36][R8.64+0x38] ;  /* 0x00003824089c7981 */ /* 0x000f64000c1e1100 */
[----:B-----5:R-:W-:-:S05]  /*3240*/  PRMT R12, R156, 0x8880, RZ ;  /* 0x000088809c0c7816 */ /* 0x020fca00000000ff */
[----:B------:R-:W-:-:S07]  /*3250*/  IMAD R3, R12, R155, RZ ;  /* 0x0000009b0c037224 */ /* 0x000fce00078e02ff */
.L_x_91:
[----:B------:R-:W-:Y:S05]  /*3260*/  BSYNC B1 ;  /* 0x0000000000017941 */ /* 0x000fea0003800000 */
.L_x_90:
[----:B-1----:R-:W-:Y:S01]  /*3270*/  @!P3 IMAD R13, R52, R154, R3 ;  /* 0x0000009a340db224 */ /* 0x002fe200078e0203 */
[----:B------:R-:W-:Y:S04]  /*3280*/  BSSY B1, `(.L_x_92) ;  /* 0x0000006000017945 */ /* 0x000fe80003800000 */
[----:B------:R1:W-:Y:S01]  /*3290*/  @!P3 STG.E.U8 desc[UR36][R4.64+0x38], R13 ;  /* 0x0000380d0400b986 */ /* 0x0003e2000c101124 */
[----:B------:R-:W-:Y:S05]  /*32a0*/  @P4 BRA `(.L_x_93) ;  /* 0x00000000000c4947 */ /* 0x000fea0003800000 */
[----:B------:R-:W5:Y:S02]  /*32b0*/  LDG.E.U8 R156, desc[UR36][R8.64+0x39] ;  /* 0x00003924089c7981 */ /* 0x000f64000c1e1100 */
[----:B-----5:R-:W-:-:S05]  /*32c0*/  PRMT R12, R156, 0x8880, RZ ;  /* 0x000088809c0c7816 */ /* 0x020fca00000000ff */
[----:B------:R-:W-:-:S07]  /*32d0*/  IMAD R3, R12, R155, RZ ;  /* 0x0000009b0c037224 */ /* 0x000fce00078e02ff */
.L_x_93:
[----:B------:R-:W-:Y:S05]  /*32e0*/  BSYNC B1 ;  /* 0x0000000000017941 */ /* 0x000fea0003800000 */
.L_x_92:
        /* <DEDUP_REMOVED lines=10> */
.L_x_95:
[----:B------:R-:W-:Y:S05]  /*3390*/  BSYNC B1 ;  /* 0x0000000000017941 */ /* 0x000fea0003800000 */
.L_x_94:
[----:B-1----:R-:W-:Y:S01]  /*33a0*/  @!P2 IMAD R13, R54, R154, R3 ;  /* 0x0000009a360da224 */ /* 0x002fe200078e0203 */
[----:B------:R-:W-:Y:S04]  /*33b0*/  BSSY B1, `(.L_x_96) ;  /* 0x0000006000017945 */ /* 0x000fe80003800000 */
[----:B------:R1:W-:Y:S01]  /*33c0*/  @!P2 STG.E.U8 desc[UR36][R6.64+0x38], R13 ;  /* 0x0000380d0600a986 */ /* 0x0003e2000c101124 */
[----:B------:R-:W-:Y:S05]  /*33d0*/  @P3 BRA `(.L_x_97) ;  /* 0x00000000000c3947 */ /* 0x000fea0003800000 */
[----:B------:R-:W5:Y:S02]  /*33e0*/  LDG.E.U8 R156, desc[UR36][R10.64+0x39] ;  /* 0x000039240a9c7981 */ /* 0x000f64000c1e1100 */
[----:B-----5:R-:W-:-:S05]  /*33f0*/  PRMT R12, R156, 0x8880, RZ ;  /* 0x000088809c0c7816 */ /* 0x020fca00000000ff */
[----:B------:R-:W-:-:S07]  /*3400*/  IMAD R3, R12, R155, RZ ;  /* 0x0000009b0c037224 */ /* 0x000fce00078e02ff */
.L_x_97:
[----:B------:R-:W-:Y:S05]  /*3410*/  BSYNC B1 ;  /* 0x0000000000017941 */ /* 0x000fea0003800000 */
.L_x_96:
[----:B------:R-:W-:Y:S01]  /*3420*/  @!P3 IMAD R55, R55, R154, R3 ;  /* 0x0000009a3737b224 */ /* 0x000fe200078e0203 */
[----:B------:R-:W-:Y:S04]  /*3430*/  BSSY B1, `(.L_x_98) ;  /* 0x0000006000017945 */ /* 0x000fe80003800000 */
[----:B------:R0:W-:Y:S01]  /*3440*/  @!P3 STG.E.U8 desc[UR36][R6.64+0x39], R55 ;  /* 0x000039370600b986 */ /* 0x0001e2000c101124 */
[----:B------:R-:W-:Y:S05]  /*3450*/  @P4 BRA `(.L_x_99) ;  /* 0x00000000000c4947 */ /* 0x000fea0003800000 */
[----:B------:R-:W5:Y:S02]  /*3460*/  LDG.E.U8 R156, desc[UR36][R8.64+0x40] ;  /* 0x00004024089c7981 */ /* 0x000f64000c1e1100 */
[----:B-----5:R-:W-:-:S05]  /*3470*/  PRMT R12, R156, 0x8880, RZ ;  /* 0x000088809c0c7816 */ /* 0x020fca00000000ff */
[----:B------:R-:W-:-:S07]  /*3480*/  IMAD R3, R12, R155, RZ ;  /* 0x0000009b0c037224 */ /* 0x000fce00078e02ff */
.L_x_99:
[----:B------:R-:W-:Y:S05]  /*3490*/  BSYNC B1 ;  /* 0x0000000000017941 */ /* 0x000fea0003800000 */
.L_x_98:
        /* <DEDUP_REMOVED lines=10> */
.L_x_101:
[----:B------:R-:W-:Y:S05]  /*3540*/  BSYNC B1 ;  /* 0x0000000000017941 */ /* 0x000fea0003800000 */
.L_x_100:
[----:B------:R-:W-:Y:S01]  /*3550*/  @!P2 IMAD R57, R57, R154, R3 ;  /* 0x0000009a3939a224 */ /* 0x000fe200078e0203 */
[----:B------:R-:W-:Y:S04]  /*3560*/  BSSY B1, `(.L_x_102) ;  /* 0x0000006000017945 */ /* 0x000fe80003800000 */
[----:B------:R0:W-:Y:S01]  /*3570*/  @!P2 STG.E.U8 desc[UR36][R4.64+0x41], R57 ;  /* 0x000041390400a986 */ /* 0x0001e2000c101124 */
[----:B------:R-:W-:Y:S05]  /*3580*/  @P3 BRA `(.L_x_103) ;  /* 0x00000000000c3947 */ /* 0x000fea0003800000 */
[----:B------:R-:W5:Y:S02]  /*3590*/  LDG.E.U8 R156, desc[UR36][R10.64+0x40] ;  /* 0x000040240a9c7981 */ /* 0x000f64000c1e1100 */
[----:B-----5:R-:W-:-:S05]  /*35a0*/  PRMT R12, R156, 0x8880, RZ ;  /* 0x000088809c0c7816 */ /* 0x020fca00000000ff */
[----:B------:R-:W-:-:S07]  /*35b0*/  IMAD R3, R12, R155, RZ ;  /* 0x0000009b0c037224 */ /* 0x000fce00078e02ff */
.L_x_103:
[----:B------:R-:W-:Y:S05]  /*35c0*/  BSYNC B1 ;  /* 0x0000000000017941 */ /* 0x000fea0003800000 */
.L_x_102:
[----:B-1----:R-:W-:Y:S01]  /*35d0*/  @!P3 IMAD R13, R58, R154, R3 ;  /* 0x0000009a3a0db224 */ /* 0x002fe200078e0203 */
[----:B------:R-:W-:Y:S04]  /*35e0*/  BSSY B1, `(.L_x_104) ;  /* 0x0000006000017945 */ /* 0x000fe80003800000 */
[----:B------:R1:W-:Y:S01]  /*35f0*/  @!P3 STG.E.U8 desc[UR36][R6.64+0x40], R13 ;  /* 0x0000400d0600b986 */ /* 0x0003e2000c101124 */
[----:B------:R-:W-:Y:S05]  /*3600*/  @P4 BRA `(.L_x_105) ;  /* 0x00000000000c4947 */ /* 0x000fea0003800000 */
[----:B------:R-:W5:Y:S02]  /*3610*/  LDG.E.U8 R156, desc[UR36][R10.64+0x41] ;  /* 0x000041240a9c7981 */ /* 0x000f64000c1e1100 */
[----:B-----5:R-:W-:-:S05]  /*3620*/  PRMT R12, R156, 0x8880, RZ ;  /* 0x000088809c0c7816 */ /* 0x020fca00000000ff */
[----:B------:R-:W-:-:S07]  /*3630*/  IMAD R3, R12, R155, RZ ;  /* 0x0000009b0c037224 */ /* 0x000fce00078e02ff */
.L_x_105:
[----:B------:R-:W-:Y:S05]  /*3640*/  BSYNC B1 ;  /* 0x0000000000017941 */ /* 0x000fea0003800000 */
.L_x_104:
        /* <DEDUP_REMOVED lines=10> */
.L_x_107:
[----:B------:R-:W-:Y:S05]  /*36f0*/  BSYNC B1 ;  /* 0x0000000000017941 */ /* 0x000fea0003800000 */
.L_x_106:
[----:B-1----:R-:W-:Y:S01]  /*3700*/  @!P2 IMAD R13, R60, R154, R3 ;  /* 0x0000009a3c0da224 */ /* 0x002fe200078e0203 */
[----:B------:R-:W-:Y:S04]  /*3710*/  BSSY B1, `(.L_x_108) ;  /* 0x0000006000017945 */ /* 0x000fe80003800000 */
[----:B------:R1:W-:Y:S01]  /*3720*/  @!P2 STG.E.U8 desc[UR36][R4.64+0x48], R13 ;  /* 0x0000480d0400a986 */ /* 0x0003e2000c101124 */
[----:B------:R-:W-:Y:S05]  /*3730*/  @P3 BRA `(.L_x_109) ;  /* 0x00000000000c3947 */ /* 0x000fea0003800000 */
[----:B------:R-:W5:Y:S02]  /*3740*/  LDG.E.U8 R156, desc[UR36][R8.64+0x49] ;  /* 0x00004924089c7981 */ /* 0x000f64000c1e1100 */
[----:B-----5:R-:W-:-:S05]  /*3750*/  PRMT R12, R156, 0x8880, RZ ;  /* 0x000088809c0c7816 */ /* 0x020fca00000000ff */
[----:B------:R-:W-:-:S07]  /*3760*/  IMAD R3, R12, R155, RZ ;  /* 0x0000009b0c037224 */ /* 0x000fce00078e02ff */
.L_x_109:
[----:B------:R-:W-:Y:S05]  /*3770*/  BSYNC B1 ;  /* 0x0000000000017941 */ /* 0x000fea0003800000 */
.L_x_108:
[----:B------:R-:W-:Y:S01]  /*3780*/  @!P3 IMAD R61, R61, R154, R3 ;  /* 0x0000009a3d3db224 */ /* 0x000fe200078e0203 */
[----:B------:R-:W-:Y:S04]  /*3790*/  BSSY B1, `(.L_x_110) ;  /* 0x0000006000017945 */ /* 0x000fe80003800000 */
[----:B------:R0:W-:Y:S01]  /*37a0*/  @!P3 STG.E.U8 desc[UR36][R4.64+0x49], R61 ;  /* 0x0000493d0400b986 */ /* 0x0001e2000c101124 */
[----:B------:R-:W-:Y:S05]  /*37b0*/  @P4 BRA `(.L_x_111) ;  /* 0x00000000000c4947 */ /* 0x000fea0003800000 */
[----:B------:R-:W5:Y:S02]  /*37c0*/  LDG.E.U8 R156, desc[UR36][R10.64+0x48] ;  /* 0x000048240a9c7981 */ /* 0x000f64000c1e1100 */
[----:B-----5:R-:W-:-:S05]  /*37d0*/  PRMT R12, R156, 0x8880, RZ ;  /* 0x000088809c0c7816 */ /* 0x020fca00000000ff */
[----:B------:R-:W-:-:S07]  /*37e0*/  IMAD R3, R12, R155, RZ ;  /* 0x0000009b0c037224 */ /* 0x000fce00078e02ff */
.L_x_111:
[----:B------:R-:W-:Y:S05]  /*37f0*/  BSYNC B1 ;  /* 0x0000000000017941 */ /* 0x000fea0003800000 */
.L_x_110:
        /* <DEDUP_REMOVED lines=10> */
.L_x_113:
[----:B------:R-:W-:Y:S05]  /*38a0*/  BSYNC B1 ;  /* 0x0000000000017941 */ /* 0x000fea0003800000 */
.L_x_112:
[----:B------:R-:W-:Y:S01]  /*38b0*/  @!P2 IMAD R63, R63, R154, R3 ;  /* 0x0000009a3f3fa224 */ /* 0x000fe200078e0203 */
[----:B------:R-:W-:Y:S04]  /*38c0*/  BSSY B1, `(.L_x_114) ;  /* 0x0000006000017945 */ /* 0x000fe80003800000 */
[----:B------:R0:W-:Y:S01]  /*38d0*/  @!P2 STG.E.U8 desc[UR36][R6.64+0x49], R63 ;  /* 0x0000493f0600a986 */ /* 0x0001e2000c101124 */
[----:B------:R-:W-:Y:S05]  /*38e0*/  @P3 BRA `(.L_x_115) ;  /* 0x00000000000c3947 */ /* 0x000fea0003800000 */
[----:B------:R-:W5:Y:S02]  /*38f0*/  LDG.E.U8 R156, desc[UR36][R8.64+0x50] ;  /* 0x00005024089c7981 */ /* 0x000f64000c1e1100 */
[----:B-----5:R-:W-:-:S05]  /*3900*/  PRMT R12, R156, 0x8880, RZ ;  /* 0x000088809c0c7816 */ /* 0x020fca00000000ff */
[----:B------:R-:W-:-:S07]  /*3910*/  IMAD R3, R12, R155, RZ ;  /* 0x0000009b0c037224 */ /* 0x000fce00078e02ff */
.L_x_115:
[----:B------:R-:W-:Y:S05]  /*3920*/  BSYNC B1 ;  /* 0x0000000000017941 */ /* 0x000fea0003800000 */
.L_x_114:
[----:B-1----:R-:W-:Y:S01]  /*3930*/  @!P3 IMAD R13, R64, R154, R3 ;  /* 0x0000009a400db224 */ /* 0x002fe200078e0203 */
[----:B------:R-:W-:Y:S04]  /*3940*/  BSSY B1, `(.L_x_116) ;  /* 0x0000006000017945 */ /* 0x000fe80003800000 */
[----:B------:R1:W-:Y:S01]  /*3950*/  @!P3 STG.E.U8 desc[UR36][R4.64+0x50], R13 ;  /* 0x0000500d0400b986 */ /* 0x0003e2000c101124 */
[----:B------:R-:W-:Y:S05]  /*3960*/  @P4 BRA `(.L_x_117) ;  /* 0x00000000000c4947 */ /* 0x000fea0003800000 */
[----:B------:R-:W5:Y:S02]  /*3970*/  LDG.E.U8 R156, desc[UR36][R8.64+0x51] ;  /* 0x00005124089c7981 */ /* 0x000f64000c1e1100 */
[----:B-----5:R-:W-:-:S05]  /*3980*/  PRMT R12, R156, 0x8880, RZ ;  /* 0x000088809c0c7816 */ /* 0x020fca00000000ff */
[----:B------:R-:W-:-:S07]  /*3990*/  IMAD R3, R12, R155, RZ ;  /* 0x0000009b0c037224 */ /* 0x000fce00078e02ff */
.L_x_117:
[----:B------:R-:W-:Y:S05]  /*39a0*/  BSYNC B1 ;  /* 0x0000000000017941 */ /* 0x000fea0003800000 */
.L_x_116:
        /* <DEDUP_REMOVED lines=10> */
.L_x_119:
[----:B------:R-:W-:Y:S05]  /*3a50*/  BSYNC B1 ;  /* 0x0000000000017941 */ /* 0x000fea0003800000 */
.L_x_118:
[----:B-1----:R-:W-:Y:S01]  /*3a60*/  @!P2 IMAD R13, R66, R154, R3 ;  /* 0x0000009a420da224 */ /* 0x002fe200078e0203 */
[----:B------:R-:W-:Y:S04]  /*3a70*/  BSSY B1, `(.L_x_120) ;  /* 0x0000006000017945 */ /* 0x000fe80003800000 */
[----:B------:R1:W-:Y:S01]  /*3a80*/  @!P2 STG.E.U8 desc[UR36][R6.64+0x50], R13 ;  /* 0x0000500d0600a986 */ /* 0x0003e2000c101124 */
[----:B------:R-:W-:Y:S05]  /*3a90*/  @P3 BRA `(.L_x_121) ;  /* 0x00000000000c3947 */ /* 0x000fea0003800000 */
[----:B------:R-:W5:Y:S02]  /*3aa0*/  LDG.E.U8 R156, desc[UR36][R10.64+0x51] ;  /* 0x000051240a9c7981 */ /* 0x000f64000c1e1100 */
[----:B-----5:R-:W-:-:S05]  /*3ab0*/  PRMT R12, R156, 0x8880, RZ ;  /* 0x000088809c0c7816 */ /* 0x020fca00000000ff */
[----:B------:R-:W-:-:S07]  /*3ac0*/  IMAD R3, R12, R155, RZ ;  /* 0x0000009b0c037224 */ /* 0x000fce00078e02ff */
.L_x_121:
[----:B------:R-:W-:Y:S05]  /*3ad0*/  BSYNC B1 ;  /* 0x0000000000017941 */ /* 0x000fea0003800000 */
.L_x_120:
[----:B------:R-:W-:Y:S01]  /*3ae0*/  @!P3 IMAD R67, R67, R154, R3 ;  /* 0x0000009a4343b224 */ /* 0x000fe200078e0203 */
[----:B------:R-:W-:Y:S04]  /*3af0*/  BSSY B1, `(.L_x_122) ;  /* 0x0000006000017945 */ /* 0x000fe80003800000 */
[----:B------:R0:W-:Y:S01]  /*3b00*/  @!P3 STG.E.U8 desc[UR36][R6.64+0x51], R67 ;  /* 0x000051430600b986 */ /* 0x0001e2000c101124 */
[----:B------:R-:W-:Y:S05]  /*3b10*/  @P4 BRA `(.L_x_123) ;  /* 0x00000000000c4947 */ /* 0x000fea0003800000 */
[----:B------:R-:W5:Y:S02]  /*3b20*/  LDG.E.U8 R156, desc[UR36][R8.64+0x58] ;  /* 0x00005824089c7981 */ /* 0x000f64000c1e1100 */
[----:B-----5:R-:W-:-:S05]  /*3b30*/  PRMT R12, R156, 0x8880, RZ ;  /* 0x000088809c0c7816 */ /* 0x020fca00000000ff */
[----:B------:R-:W-:-:S07]  /*3b40*/  IMAD R3, R12, R155, RZ ;  /* 0x0000009b0c037224 */ /* 0x000fce00078e02ff */
.L_x_123:
[----:B------:R-:W-:Y:S05]  /*3b50*/  BSYNC B1 ;  /* 0x0000000000017941 */ /* 0x000fea0003800000 */
.L_x_122:
        /* <DEDUP_REMOVED lines=10> */
.L_x_125:
[----:B------:R-:W-:Y:S05]  /*3c00*/  BSYNC B1 ;  /* 0x0000000000017941 */ /* 0x000fea0003800000 */
.L_x_124:
[----:B------:R-:W-:Y:S01]  /*3c10*/  @!P2 IMAD R69, R69, R154, R3 ;  /* 0x0000009a4545a224 */ /* 0x000fe200078e0203 */
[----:B------:R-:W-:Y:S04]  /*3c20*/  BSSY B1, `(.L_x_126) ;  /* 0x0000006000017945 */ /* 0x000fe80003800000 */
[----:B------:R0:W-:Y:S01]  /*3c30*/  @!P2 STG.E.U8 desc[UR36][R4.64+0x59], R69 ;  /* 0x000059450400a986 */ /* 0x0001e2000c101124 */
[----:B------:R-:W-:Y:S05]  /*3c40*/  @P3 BRA `(.L_x_127) ;  /* 0x00000000000c3947 */ /* 0x000fea0003800000 */
[----:B------:R-:W5:Y:S02]  /*3c50*/  LDG.E.U8 R156, desc[UR36][R10.64+0x58] ;  /* 0x000058240a9c7981 */ /* 0x000f64000c1e1100 */
[----:B-----5:R-:W-:-:S05]  /*3c60*/  PRMT R12, R156, 0x8880, RZ ;  /* 0x000088809c0c7816 */ /* 0x020fca00000000ff */
[----:B------:R-:W-:-:S07]  /*3c70*/  IMAD R3, R12, R155, RZ ;  /* 0x0000009b0c037224 */ /* 0x000fce00078e02ff */
.L_x_127:
[----:B------:R-:W-:Y:S05]  /*3c80*/  BSYNC B1 ;  /* 0x0000000000017941 */ /* 0x000fea0003800000 */
.L_x_126:
[----:B-1----:R-:W-:Y:S01]  /*3c90*/  @!P3 IMAD R13, R70, R154, R3 ;  /* 0x0000009a460db224 */ /* 0x002fe200078e0203 */
[----:B------:R-:W-:Y:S04]  /*3ca0*/  BSSY B1, `(.L_x_128) ;  /* 0x0000006000017945 */ /* 0x000fe80003800000 */
[----:B------:R1:W-:Y:S01]  /*3cb0*/  @!P3 STG.E.U8 desc[UR36][R6.64+0x58], R13 ;  /* 0x0000580d0600b986 */ /* 0x0003e2000c101124 */
[----:B------:R-:W-:Y:S05]  /*3cc0*/  @P4 BRA `(.L_x_129) ;  /* 0x00000000000c4947 */ /* 0x000fea0003800000 */
[----:B------:R-:W5:Y:S02]  /*3cd0*/  LDG.E.U8 R156, desc[UR36][R10.64+0x59] ;  /* 0x000059240a9c7981 */ /* 0x000f64000c1e1100 */
[----:B-----5:R-:W-:-:S05]  /*3ce0*/  PRMT R12, R156, 0x8880, RZ ;  /* 0x000088809c0c7816 */ /* 0x020fca00000000ff */
[----:B------:R-:W-:-:S07]  /*3cf0*/  IMAD R3, R12, R155, RZ ;  /* 0x0000009b0c037224 */ /* 0x000fce00078e02ff */
.L_x_129:
[----:B------:R-:W-:Y:S05]  /*3d00*/  BSYNC B1 ;  /* 0x0000000000017941 */ /* 0x000fea0003800000 */
.L_x_128:
        /* <DEDUP_REMOVED lines=10> */
.L_x_131:
[----:B------:R-:W-:Y:S05]  /*3db0*/  BSYNC B1 ;  /* 0x0000000000017941 */ /* 0x000fea0003800000 */
.L_x_130:
[----:B-1----:R-:W-:Y:S01]  /*3dc0*/  @!P2 IMAD R13, R72, R154, R3 ;  /* 0x0000009a480da224 */ /* 0x002fe200078e0203 */
[----:B------:R-:W-:Y:S04]  /*3dd0*/  BSSY B1, `(.L_x_132) ;  /* 0x0000006000017945 */ /* 0x000fe80003800000 */
[----:B------:R1:W-:Y:S01]  /*3de0*/  @!P2 STG.E.U8 desc[UR36][R4.64+0x60], R13 ;  /* 0x0000600d0400a986 */ /* 0x0003e2000c101124 */
[----:B------:R-:W-:Y:S05]  /*3df0*/  @P3 BRA `(.L_x_133) ;  /* 0x00000000000c3947 */ /* 0x000fea0003800000 */
[----:B------:R-:W5:Y:S02]  /*3e00*/  LDG.E.U8 R156, desc[UR36][R8.64+0x61] ;  /* 0x00006124089c7981 */ /* 0x000f64000c1e1100 */
[----:B-----5:R-:W-:-:S05]  /*3e10*/  PRMT R12, R156, 0x8880, RZ ;  /* 0x000088809c0c7816 */ /* 0x020fca00000000ff */
[----:B------:R-:W-:-:S07]  /*3e20*/  IMAD R3, R12, R155, RZ ;  /* 0x0000009b0c037224 */ /* 0x000fce00078e02ff */
.L_x_133:
[----:B------:R-:W-:Y:S05]  /*3e30*/  BSYNC B1 ;  /* 0x0000000000017941 */ /* 0x000fea0003800000 */
.L_x_132:
[----:B------:R-:W-:Y:S01]  /*3e40*/  @!P3 IMAD R73, R73, R154, R3 ;  /* 0x0000009a4949b224 */ /* 0x000fe200078e0203 */
[----:B------:R-:W-:Y:S04]  /*3e50*/  BSSY B1, `(.L_x_134) ;  /* 0x0000006000017945 */ /* 0x000fe80003800000 */
[----:B------:R0:W-:Y:S01]  /*3e60*/  @!P3 STG.E.U8 desc[UR36][R4.64+0x61], R73 ;  /* 0x000061490400b986 */ /* 0x0001e2000c101124 */
[----:B------:R-:W-:Y:S05]  /*3e70*/  @P4 BRA `(.L_x_135) ;  /* 0x00000000000c4947 */ /* 0x000fea0003800000 */
[----:B------:R-:W5:Y:S02]  /*3e80*/  LDG.E.U8 R156, desc[UR36][R10.64+0x60] ;  /* 0x000060240a9c7981 */ /* 0x000f64000c1e1100 */
[----:B-----5:R-:W-:-:S05]  /*3e90*/  PRMT R12, R156, 0x8880, RZ ;  /* 0x000088809c0c7816 */ /* 0x020fca00000000ff */
[----:B------:R-:W-:-:S07]  /*3ea0*/  IMAD R3, R12, R155, RZ ;  /* 0x0000009b0c037224 */ /* 0x000fce00078e02ff */
.L_x_135:
[----:B------:R-:W-:Y:S05]  /*3eb0*/  BSYNC B1 ;  /* 0x0000000000017941 */ /* 0x000fea0003800000 */
.L_x_134:
        /* <DEDUP_REMOVED lines=10> */
.L_x_137:
[----:B------:R-:W-:Y:S05]  /*3f60*/  BSYNC B1 ;  /* 0x0000000000017941 */ /* 0x000fea0003800000 */
.L_x_136:
[----:B------:R-:W-:Y:S01]  /*3f70*/  @!P2 IMAD R75, R75, R154, R3 ;  /* 0x0000009a4b4ba224 */ /* 0x000fe200078e0203 */
[----:B------:R-:W-:Y:S04]  /*3f80*/  BSSY B1, `(.L_x_138) ;  /* 0x0000006000017945 */ /* 0x000fe80003800000 */
[----:B------:R0:W-:Y:S01]  /*3f90*/  @!P2 STG.E.U8 desc[UR36][R6.64+0x61], R75 ;  /* 0x0000614b0600a986 */ /* 0x0001e2000c101124 */
[----:B------:R-:W-:Y:S05]  /*3fa0*/  @P3 BRA `(.L_x_139) ;  /* 0x00000000000c3947 */ /* 0x000fea0003800000 */
[----:B------:R-:W5:Y:S02]  /*3fb0*/  LDG.E.U8 R156, desc[UR36][R8.64+0x68] ;  /* 0x00006824089c7981 */ /* 0x000f64000c1e1100 */
[----:B-----5:R-:W-:-:S05]  /*3fc0*/  PRMT R12, R156, 0x8880, RZ ;  /* 0x000088809c0c7816 */ /* 0x020fca00000000ff */
[----:B------:R-:W-:-:S07]  /*3fd0*/  IMAD R3, R12, R155, RZ ;  /* 0x0000009b0c037224 */ /* 0x000fce00078e02ff */
.L_x_139:
[----:B------:R-:W-:Y:S05]  /*3fe0*/  BSYNC B1 ;  /* 0x0000000000017941 */ /* 0x000fea0003800000 */
.L_x_138:
[----:B-1----:R-:W-:Y:S01]  /*3ff0*/  @!P3 IMAD R13, R76, R154, R3 ;  /* 0x0000009a4c0db224 */ /* 0x002fe200078e0203 */
[----:B------:R-:W-:Y:S04]  /*4000*/  BSSY B1, `(.L_x_140) ;  /* 0x0000006000017945 */ /* 0x000fe80003800000 */
[----:B------:R1:W-:Y:S01]  /*4010*/  @!P3 STG.E.U8 desc[UR36][R4.64+0x68], R13 ;  /* 0x0000680d0400b986 */ /* 0x0003e2000c101124 */
[----:B------:R-:W-:Y:S05]  /*4020*/  @P4 BRA `(.L_x_141) ;  /* 0x00000000000c4947 */ /* 0x000fea0003800000 */
[----:B------:R-:W5:Y:S02]  /*4030*/  LDG.E.U8 R156, desc[UR36][R8.64+0x69] ;  /* 0x00006924089c7981 */ /* 0x000f64000c1e1100 */
[----:B-----5:R-:W-:-:S05]  /*4040*/  PRMT R12, R156, 0x8880, RZ ;  /* 0x000088809c0c7816 */ /* 0x020fca00000000ff */
[----:B------:R-:W-:-:S07]  /*4050*/  IMAD R3, R12, R155, RZ ;  /* 0x0000009b0c037224 */ /* 0x000fce00078e02ff */
.L_x_141:
[----:B------:R-:W-:Y:S05]  /*4060*/  BSYNC B1 ;  /* 0x0000000000017941 */ /* 0x000fea0003800000 */
.L_x_140:
        /* <DEDUP_REMOVED lines=10> */
.L_x_143:
[----:B------:R-:W-:Y:S05]  /*4110*/  BSYNC B1 ;  /* 0x0000000000017941 */ /* 0x000fea0003800000 */
.L_x_142:
[----:B-1----:R-:W-:Y:S01]  /*4120*/  @!P2 IMAD R13, R78, R154, R3 ;  /* 0x0000009a4e0da224 */ /* 0x002fe200078e0203 */
[----:B------:R-:W-:Y:S04]  /*4130*/  BSSY B1, `(.L_x_144) ;  /* 0x0000006000017945 */ /* 0x000fe80003800000 */
[----:B------:R1:W-:Y:S01]  /*4140*/  @!P2 STG.E.U8 desc[UR36][R6.64+0x68], R13 ;  /* 0x0000680d0600a986 */ /* 0x0003e2000c101124 */
[----:B------:R-:W-:Y:S05]  /*4150*/  @P3 BRA `(.L_x_145) ;  /* 0x00000000000c3947 */ /* 0x000fea0003800000 */
[----:B------:R-:W5:Y:S02]  /*4160*/  LDG.E.U8 R156, desc[UR36][R10.64+0x69] ;  /* 0x000069240a9c7981 */ /* 0x000f64000c1e1100 */
[----:B-----5:R-:W-:-:S05]  /*4170*/  PRMT R12, R156, 0x8880, RZ ;  /* 0x000088809c0c7816 */ /* 0x020fca00000000ff */
[----:B------:R-:W-:-:S07]  /*4180*/  IMAD R3, R12, R155, RZ ;  /* 0x0000009b0c037224 */ /* 0x000fce00078e02ff */
.L_x_145:
[----:B------:R-:W-:Y:S05]  /*4190*/  BSYNC B1 ;  /* 0x0000000000017941 */ /* 0x000fea0003800000 */
.L_x_144:
[----:B------:R-:W-:Y:S01]  /*41a0*/  @!P3 IMAD R79, R79, R154, R3 ;  /* 0x0000009a4f4fb224 */ /* 0x000fe200078e0203 */
[----:B------:R-:W-:Y:S04]  /*41b0*/  BSSY B1, `(.L_x_146) ;  /* 0x0000006000017945 */ /* 0x000fe80003800000 */
[----:B------:R0:W-:Y:S01]  /*41c0*/  @!P3 STG.E.U8 desc[UR36][R6.64+0x69], R79 ;  /* 0x0000694f0600b986 */ /* 0x0001e2000c101124 */
[----:B------:R-:W-:Y:S05]  /*41d0*/  @P4 BRA `(.L_x_147) ;  /* 0x00000000000c4947 */ /* 0x000fea0003800000 */
[----:B------:R-:W5:Y:S02]  /*41e0*/  LDG.E.U8 R156, desc[UR36][R8.64+0x70] ;  /* 0x00007024089c7981 */ /* 0x000f64000c1e1100 */
[----:B-----5:R-:W-:-:S05]  /*41f0*/  PRMT R12, R156, 0x8880, RZ ;  /* 0x000088809c0c7816 */ /* 0x020fca00000000ff */
[----:B------:R-:W-:-:S07]  /*4200*/  IMAD R3, R12, R155, RZ ;  /* 0x0000009b0c037224 */ /* 0x000fce00078e02ff */
.L_x_147:
[----:B------:R-:W-:Y:S05]  /*4210*/  BSYNC B1 ;  /* 0x0000000000017941 */ /* 0x000fea0003800000 */
.L_x_146:
        /* <DEDUP_REMOVED lines=10> */
.L_x_149:
[----:B------:R-:W-:Y:S05]  /*42c0*/  BSYNC B1 ;  /* 0x0000000000017941 */ /* 0x000fea0003800000 */
.L_x_148:
[----:B------:R-:W-:Y:S01]  /*42d0*/  @!P2 IMAD R81, R81, R154, R3 ;  /* 0x0000009a5151a224 */ /* 0x000fe200078e0203 */
[----:B------:R-:W-:Y:S04]  /*42e0*/  BSSY B1, `(.L_x_150) ;  /* 0x0000006000017945 */ /* 0x000fe80003800000 */
[----:B------:R0:W-:Y:S01]  /*42f0*/  @!P2 STG.E.U8 desc[UR36][R4.64+0x71], R81 ;  /* 0x000071510400a986 */ /* 0x0001e2000c101124 */
[----:B------:R-:W-:Y:S05]  /*4300*/  @P3 BRA `(.L_x_151) ;  /* 0x00000000000c3947 */ /* 0x000fea0003800000 */
[----:B------:R-:W5:Y:S02]  /*4310*/  LDG.E.U8 R156, desc[UR36][R10.64+0x70] ;  /* 0x000070240a9c7981 */ /* 0x000f64000c1e1100 */
[----:B-----5:R-:W-:-:S05]  /*4320*/  PRMT R12, R156, 0x8880, RZ ;  /* 0x000088809c0c7816 */ /* 0x020fca00000000ff */
[----:B------:R-:W-:-:S07]  /*4330*/  IMAD R3, R12, R155, RZ ;  /* 0x0000009b0c037224 */ /* 0x000fce00078e02ff */
.L_x_151:
[----:B------:R-:W-:Y:S05]  /*4340*/  BSYNC B1 ;  /* 0x0000000000017941 */ /* 0x000fea0003800000 */
.L_x_150:
[----:B-1----:R-:W-:Y:S01]  /*4350*/  @!P3 IMAD R13, R82, R154, R3 ;  /* 0x0000009a520db224 */ /* 0x002fe200078e0203 */
[----:B------:R-:W-:Y:S04]  /*4360*/  BSSY B1, `(.L_x_152) ;  /* 0x0000006000017945 */ /* 0x000fe80003800000 */
[----:B------:R1:W-:Y:S01]  /*4370*/  @!P3 STG.E.U8 desc[UR36][R6.64+0x70], R13 ;  /* 0x0000700d0600b986 */ /* 0x0003e2000c101124 */
[----:B------:R-:W-:Y:S05]  /*4380*/  @P4 BRA `(.L_x_153) ;  /* 0x00000000000c4947 */ /* 0x000fea0003800000 */
[----:B------:R-:W5:Y:S02]  /*4390*/  LDG.E.U8 R156, desc[UR36][R10.64+0x71] ;  /* 0x000071240a9c7981 */ /* 0x000f64000c1e1100 */
[----:B-----5:R-:W-:-:S05]  /*43a0*/  PRMT R12, R156, 0x8880, RZ ;  /* 0x000088809c0c7816 */ /* 0x020fca00000000ff */
[----:B------:R-:W-:-:S07]  /*43b0*/  IMAD R3, R12, R155, RZ ;  /* 0x0000009b0c037224 */ /* 0x000fce00078e02ff */
.L_x_153:
[----:B------:R-:W-:Y:S05]  /*43c0*/  BSYNC B1 ;  /* 0x0000000000017941 */ /* 0x000fea0003800000 */
.L_x_152:
        /* <DEDUP_REMOVED lines=10> */
.L_x_155:
[----:B------:R-:W-:Y:S05]  /*4470*/  BSYNC B1 ;  /* 0x0000000000017941 */ /* 0x000fea0003800000 */
.L_x_154:
[----:B-1----:R-:W-:Y:S01]  /*4480*/  @!P2 IMAD R13, R84, R154, R3 ;  /* 0x0000009a540da224 */ /* 0x002fe200078e0203 */
[----:B------:R-:W-:Y:S04]  /*4490*/  BSSY B1, `(.L_x_156) ;  /* 0x0000006000017945 */ /* 0x000fe80003800000 */
[----:B------:R1:W-:Y:S01]  /*44a0*/  @!P2 STG.E.U8 desc[UR36][R4.64+0x78], R13 ;  /* 0x0000780d0400a986 */ /* 0x0003e2000c101124 */
[----:B------:R-:W-:Y:S05]  /*44b0*/  @P3 BRA `(.L_x_157) ;  /* 0x00000000000c3947 */ /* 0x000fea0003800000 */
[----:B------:R-:W5:Y:S02]  /*44c0*/  LDG.E.U8 R156, desc[UR36][R8.64+0x79] ;  /* 0x00007924089c7981 */ /* 0x000f64000c1e1100 */
[----:B-----5:R-:W-:-:S05]  /*44d0*/  PRMT R12, R156, 0x8880, RZ ;  /* 0x000088809c0c7816 */ /* 0x020fca00000000ff */
[----:B------:R-:W-:-:S07]  /*44e0*/  IMAD R3, R12, R155, RZ ;  /* 0x0000009b0c037224 */ /* 0x000fce00078e02ff */
.L_x_157:
[----:B------:R-:W-:Y:S05]  /*44f0*/  BSYNC B1 ;  /* 0x0000000000017941 */ /* 0x000fea0003800000 */
.L_x_156:
[----:B------:R-:W-:Y:S01]  /*4500*/  @!P3 IMAD R85, R85, R154, R3 ;  /* 0x0000009a5555b224 */ /* 0x000fe200078e0203 */
[----:B------:R-:W-:Y:S04]  /*4510*/  BSSY B1, `(.L_x_158) ;  /* 0x0000006000017945 */ /* 0x000fe80003800000 */
[----:B------:R0:W-:Y:S01]  /*4520*/  @!P3 STG.E.U8 desc[UR36][R4.64+0x79], R85 ;  /* 0x000079550400b986 */ /* 0x0001e2000c101124 */
[----:B------:R-:W-:Y:S05]  /*4530*/  @P4 BRA `(.L_x_159) ;  /* 0x00000000000c4947 */ /* 0x000fea0003800000 */
[----:B------:R-:W5:Y:S02]  /*4540*/  LDG.E.U8 R156, desc[UR36][R10.64+0x78] ;  /* 0x000078240a9c7981 */ /* 0x000f64000c1e1100 */
[----:B-----5:R-:W-:-:S05]  /*4550*/  PRMT R12, R156, 0x8880, RZ ;  /* 0x000088809c0c7816 */ /* 0x020fca00000000ff */
[----:B------:R-:W-:-:S07]  /*4560*/  IMAD R3, R12, R155, RZ ;  /* 0x0000009b0c037224 */ /* 0x000fce00078e02ff */
.L_x_159:
[----:B------:R-:W-:Y:S05]  /*4570*/  BSYNC B1 ;  /* 0x0000000000017941 */ /* 0x000fea0003800000 */
.L_x_158:
        /* <DEDUP_REMOVED lines=10> */
.L_x_161:
[----:B------:R-:W-:Y:S05]  /*4620*/  BSYNC B1 ;  /* 0x0000000000017941 */ /* 0x000fea0003800000 */
.L_x_160:
[----:B------:R-:W-:Y:S01]  /*4630*/  @!P2 IMAD R87, R87, R154, R3 ;  /* 0x0000009a5757a224 */ /* 0x000fe200078e0203 */
[----:B------:R-:W-:Y:S04]  /*4640*/  BSSY B1, `(.L_x_162) ;  /* 0x0000006000017945 */ /* 0x000fe80003800000 */
[----:B------:R0:W-:Y:S01]  /*4650*/  @!P2 STG.E.U8 desc[UR36][R6.64+0x79], R87 ;  /* 0x000079570600a986 */ /* 0x0001e2000c101124 */
[----:B------:R-:W-:Y:S05]  /*4660*/  @P3 BRA `(.L_x_163) ;  /* 0x00000000000c3947 */ /* 0x000fea0003800000 */
[----:B------:R-:W5:Y:S02]  /*4670*/  LDG.E.U8 R156, desc[UR36][R8.64+0x80] ;  /* 0x00008024089c7981 */ /* 0x000f64000c1e1100 */
[----:B-----5:R-:W-:-:S05]  /*4680*/  PRMT R12, R156, 0x8880, RZ ;  /* 0x000088809c0c7816 */ /* 0x020fca00000000ff */
[----:B------:R-:W-:-:S07]  /*4690*/  IMAD R3, R12, R155, RZ ;  /* 0x0000009b0c037224 */ /* 0x000fce00078e02ff */
.L_x_163:
[----:B------:R-:W-:Y:S05]  /*46a0*/  BSYNC B1 ;  /* 0x0000000000017941 */ /* 0x000fea0003800000 */
.L_x_162:
[----:B-1----:R-:W-:Y:S01]  /*46b0*/  @!P3 IMAD R13, R88, R154, R3 ;  /* 0x0000009a580db224 */ /* 0x002fe200078e0203 */
[----:B------:R-:W-:Y:S04]  /*46c0*/  BSSY B1, `(.L_x_164) ;  /* 0x0000006000017945 */ /* 0x000fe80003800000 */
[----:B------:R1:W-:Y:S01]  /*46d0*/  @!P3 STG.E.U8 desc[UR36][R4.64+0x80], R13 ;  /* 0x0000800d0400b986 */ /* 0x0003e2000c101124 */
[----:B------:R-:W-:Y:S05]  /*46e0*/  @P4 BRA `(.L_x_165) ;  /* 0x00000000000c4947 */ /* 0x000fea0003800000 */
[----:B------:R-:W5:Y:S02]  /*46f0*/  LDG.E.U8 R156, desc[UR36][R8.64+0x81] ;  /* 0x00008124089c7981 */ /* 0x000f64000c1e1100 */
[----:B-----5:R-:W-:-:S05]  /*4700*/  PRMT R12, R156, 0x8880, RZ ;  /* 0x000088809c0c7816 */ /* 0x020fca00000000ff */
[----:B------:R-:W-:-:S07]  /*4710*/  IMAD R3, R12, R155, RZ ;  /* 0x0000009b0c037224 */ /* 0x000fce00078e02ff */
.L_x_165:
[----:B------:R-:W-:Y:S05]  /*4720*/  BSYNC B1 ;  /* 0x0000000000017941 */ /* 0x000fea0003800000 */
.L_x_164:
        /* <DEDUP_REMOVED lines=10> */
.L_x_167:
[----:B------:R-:W-:Y:S05]  /*47d0*/  BSYNC B1 ;  /* 0x0000000000017941 */ /* 0x000fea0003800000 */
.L_x_166:
[----:B-1----:R-:W-:Y:S01]  /*47e0*/  @!P2 IMAD R13, R90, R154, R3 ;  /* 0x0000009a5a0da224 */ /* 0x002fe200078e0203 */
[----:B------:R-:W-:Y:S04]  /*47f0*/  BSSY B1, `(.L_x_168) ;  /* 0x0000006000017945 */ /* 0x000fe80003800000 */
[----:B------:R1:W-:Y:S01]  /*4800*/  @!P2 STG.E.U8 desc[UR36][R6.64+0x80], R13 ;  /* 0x0000800d0600a986 */ /* 0x0003e2000c101124 */
[----:B------:R-:W-:Y:S05]  /*4810*/  @P3 BRA `(.L_x_169) ;  /* 0x00000000000c3947 */ /* 0x000fea0003800000 */
[----:B------:R-:W5:Y:S02]  /*4820*/  LDG.E.U8 R156, desc[UR36][R10.64+0x81] ;  /* 0x000081240a9c7981 */ /* 0x000f64000c1e1100 */
[----:B-----5:R-:W-:-:S05]  /*4830*/  PRMT R12, R156, 0x8880, RZ ;  /* 0x000088809c0c7816 */ /* 0x020fca00000000ff */
[----:B------:R-:W-:-:S07]  /*4840*/  IMAD R3, R12, R155, RZ ;  /* 0x0000009b0c037224 */ /* 0x000fce00078e02ff */
.L_x_169:
[----:B------:R-:W-:Y:S05]  /*4850*/  BSYNC B1 ;  /* 0x0000000000017941 */ /* 0x000fea0003800000 */
.L_x_168:
[----:B------:R-:W-:Y:S01]  /*4860*/  @!P3 IMAD R91, R91, R154, R3 ;  /* 0x0000009a5b5bb224 */ /* 0x000fe200078e0203 */
[----:B------:R-:W-:Y:S04]  /*4870*/  BSSY B1, `(.L_x_170) ;  /* 0x0000006000017945 */ /* 0x000fe80003800000 */
[----:B------:R0:W-:Y:S01]  /*4880*/  @!P3 STG.E.U8 desc[UR36][R6.64+0x81], R91 ;  /* 0x0000815b0600b986 */ /* 0x0001e2000c101124 */
[----:B------:R-:W-:Y:S05]  /*4890*/  @P4 BRA `(.L_x_171) ;  /* 0x00000000000c4947 */ /* 0x000fea0003800000 */
[----:B------:R-:W5:Y:S02]  /*48a0*/  LDG.E.U8 R156, desc[UR36][R8.64+0x88] ;  /* 0x00008824089c7981 */ /* 0x000f64000c1e1100 */
[----:B-----5:R-:W-:-:S05]  /*48b0*/  PRMT R12, R156, 0x8880, RZ ;  /* 0x000088809c0c7816 */ /* 0x020fca00000000ff */
[----:B------:R-:W-:-:S07]  /*48c0*/  IMAD R3, R12, R155, RZ ;  /* 0x0000009b0c037224 */ /* 0x000fce00078e02ff */
.L_x_171:
[----:B------:R-:W-:Y:S05]  /*48d0*/  BSYNC B1 ;  /* 0x0000000000017941 */ /* 0x000fea0003800000 */
.L_x_170:
        /* <DEDUP_REMOVED lines=10> */
.L_x_173:
[----:B------:R-:W-:Y:S05]  /*4980*/  BSYNC B1 ;  /* 0x0000000000017941 */ /* 0x000fea0003800000 */
.L_x_172:
[----:B------:R-:W-:Y:S01]  /*4990*/  @!P2 IMAD R93, R93, R154, R3 ;  /* 0x0000009a5d5da224 */ /* 0x000fe200078e0203 */
[----:B------:R-:W-:Y:S04]  /*49a0*/  BSSY B1, `(.L_x_174) ;  /* 0x0000006000017945 */ /* 0x000fe80003800000 */
[----:B------:R0:W-:Y:S01]  /*49b0*/  @!P2 STG.E.U8 desc[UR36][R4.64+0x89], R93 ;  /* 0x0000895d0400a986 */ /* 0x0001e2000c101124 */
[----:B------:R-:W-:Y:S05]  /*49c0*/  @P3 BRA `(.L_x_175) ;  /* 0x00000000000c3947 */ /* 0x000fea0003800000 */
[----:B------:R-:W5:Y:S02]  /*49d0*/  LDG.E.U8 R156, desc[UR36][R10.64+0x88] ;  /* 0x000088240a9c7981 */ /* 0x000f64000c1e1100 */
[----:B-----5:R-:W-:-:S05]  /*49e0*/  PRMT R12, R156, 0x8880, RZ ;  /* 0x000088809c0c7816 */ /* 0x020fca00000000ff */
[----:B------:R-:W-:-:S07]  /*49f0*/  IMAD R3, R12, R155, RZ ;  /* 0x0000009b0c037224 */ /* 0x000fce00078e02ff */
.L_x_175:
[----:B------:R-:W-:Y:S05]  /*4a00*/  BSYNC B1 ;  /* 0x0000000000017941 */ /* 0x000fea0003800000 */
.L_x_174:
[----:B-1----:R-:W-:Y:S01]  /*4a10*/  @!P3 IMAD R13, R94, R154, R3 ;  /* 0x0000009a5e0db224 */ /* 0x002fe200078e0203 */
[----:B------:R-:W-:Y:S04]  /*4a20*/  BSSY B1, `(.L_x_176) ;  /* 0x0000006000017945 */ /* 0x000fe80003800000 */
[----:B------:R1:W-:Y:S01]  /*4a30*/  @!P3 STG.E.U8 desc[UR36][R6.64+0x88], R13 ;  /* 0x0000880d0600b986 */ /* 0x0003e2000c101124 */
[----:B------:R-:W-:Y:S05]  /*4a40*/  @P4 BRA `(.L_x_177) ;  /* 0x00000000000c4947 */ /* 0x000fea0003800000 */
[----:B------:R-:W5:Y:S02]  /*4a50*/  LDG.E.U8 R156, desc[UR36][R10.64+0x89] ;  /* 0x000089240a9c7981 */ /* 0x000f64000c1e1100 */
[----:B-----5:R-:W-:-:S05]  /*4a60*/  PRMT R12, R156, 0x8880, RZ ;  /* 0x000088809c0c7816 */ /* 0x020fca00000000ff */
[----:B------:R-:W-:-:S07]  /*4a70*/  IMAD R3, R12, R155, RZ ;  /* 0x0000009b0c037224 */ /* 0x000fce00078e02ff */
.L_x_177:
[----:B------:R-:W-:Y:S05]  /*4a80*/  BSYNC B1 ;  /* 0x0000000000017941 */ /* 0x000fea0003800000 */
.L_x_176:
        /* <DEDUP_REMOVED lines=10> */
.L_x_179:
[----:B------:R-:W-:Y:S05]  /*4b30*/  BSYNC B1 ;  /* 0x0000000000017941 */ /* 0x000fea0003800000 */
.L_x_178:
[----:B-1----:R-:W-:Y:S01]  /*4b40*/  @!P2 IMAD R13, R96, R154, R3 ;  /* 0x0000009a600da224 */ /* 0x002fe200078e0203 */
[----:B------:R-:W-:Y:S04]  /*4b50*/  BSSY B1, `(.L_x_180) ;  /* 0x0000006000017945 */ /* 0x000fe80003800000 */
[----:B------:R1:W-:Y:S01]  /*4b60*/  @!P2 STG.E.U8 desc[UR36][R4.64+0x90], R13 ;  /* 0x0000900d0400a986 */ /* 0x0003e2000c101124 */
[----:B------:R-:W-:Y:S05]  /*4b70*/  @P3 BRA `(.L_x_181) ;  /* 0x00000000000c3947 */ /* 0x000fea0003800000 */
[----:B------:R-:W5:Y:S02]  /*4b80*/  LDG.E.U8 R156, desc[UR36][R8.64+0x91] ;  /* 0x00009124089c7981 */ /* 0x000f64000c1e1100 */
[----:B-----5:R-:W-:-:S05]  /*4b90*/  PRMT R12, R156, 0x8880, RZ ;  /* 0x000088809c0c7816 */ /* 0x020fca00000000ff */
[----:B------:R-:W-:-:S07]  /*4ba0*/  IMAD R3, R12, R155, RZ ;  /* 0x0000009b0c037224 */ /* 0x000fce00078e02ff */
.L_x_181:
[----:B------:R-:W-:Y:S05]  /*4bb0*/  BSYNC B1 ;  /* 0x0000000000017941 */ /* 0x000fea0003800000 */
.L_x_180:
[----:B------:R-:W-:Y:S01]  /*4bc0*/  @!P3 IMAD R97, R97, R154, R3 ;  /* 0x0000009a6161b224 */ /* 0x000fe200078e0203 */
[----:B------:R-:W-:Y:S04]  /*4bd0*/  BSSY B1, `(.L_x_182) ;  /* 0x0000006000017945 */ /* 0x000fe80003800000 */
[----:B------:R0:W-:Y:S01]  /*4be0*/  @!P3 STG.E.U8 desc[UR36][R4.64+0x91], R97 ;  /* 0x000091610400b986 */ /* 0x0001e2000c101124 */
[----:B------:R-:W-:Y:S05]  /*4bf0*/  @P4 BRA `(.L_x_183) ;  /* 0x00000000000c4947 */ /* 0x000fea0003800000 */
[----:B------:R-:W5:Y:S02]  /*4c00*/  LDG.E.U8 R156, desc[UR36][R10.64+0x90] ;  /* 0x000090240a9c7981 */ /* 0x000f64000c1e1100 */
[----:B-----5:R-:W-:-:S05]  /*4c10*/  PRMT R12, R156, 0x8880, RZ ;  /* 0x000088809c0c7816 */ /* 0x020fca00000000ff */
[----:B------:R-:W-:-:S07]  /*4c20*/  IMAD R3, R12, R155, RZ ;  /* 0x0000009b0c037224 */ /* 0x000fce00078e02ff */
.L_x_183:
[----:B------:R-:W-:Y:S05]  /*4c30*/  BSYNC B1 ;  /* 0x0000000000017941 */ /* 0x000fea0003800000 */
.L_x_182:
        /* <DEDUP_REMOVED lines=10> */
.L_x_185:
[----:B------:R-:W-:Y:S05]  /*4ce0*/  BSYNC B1 ;  /* 0x0000000000017941 */ /* 0x000fea0003800000 */
.L_x_184:
[----:B------:R-:W-:Y:S01]  /*4cf0*/  @!P2 IMAD R99, R99, R154, R3 ;  /* 0x0000009a6363a224 */ /* 0x000fe200078e0203 */
[----:B------:R-:W-:Y:S04]  /*4d00*/  BSSY B1, `(.L_x_186) ;  /* 0x0000006000017945 */ /* 0x000fe80003800000 */
[----:B------:R0:W-:Y:S01]  /*4d10*/  @!P2 STG.E.U8 desc[UR36][R6.64+0x91], R99 ;  /* 0x000091630600a986 */ /* 0x0001e2000c101124 */
[----:B------:R-:W-:Y:S05]  /*4d20*/  @P3 BRA `(.L_x_187) ;  /* 0x00000000000c3947 */ /* 0x000fea0003800000 */
[----:B------:R-:W5:Y:S02]  /*4d30*/  LDG.E.U8 R156, desc[UR36][R8.64+0x98] ;  /* 0x00009824089c7981 */ /* 0x000f64000c1e1100 */
[----:B-----5:R-:W-:-:S05]  /*4d40*/  PRMT R12, R156, 0x8880, RZ ;  /* 0x000088809c0c7816 */ /* 0x020fca00000000ff */
[----:B------:R-:W-:-:S07]  /*4d50*/  IMAD R3, R12, R155, RZ ;  /* 0x0000009b0c037224 */ /* 0x000fce00078e02ff */
.L_x_187:
[----:B------:R-:W-:Y:S05]  /*4d60*/  BSYNC B1 ;  /* 0x0000000000017941 */ /* 0x000fea0003800000 */
.L_x_186:
[----:B-1----:R-:W-:Y:S01]  /*4d70*/  @!P3 IMAD R13, R100, R154, R3 ;  /* 0x0000009a640db224 */ /* 0x002fe200078e0203 */
[----:B------:R-:W-:Y:S04]  /*4d80*/  BSSY B1, `(.L_x_188) ;  /* 0x0000006000017945 */ /* 0x000fe80003800000 */
[----:B------:R1:W-:Y:S01]  /*4d90*/  @!P3 STG.E.U8 desc[UR36][R4.64+0x98], R13 ;  /* 0x0000980d0400b986 */ /* 0x0003e2000c101124 */
[----:B------:R-:W-:Y:S05]  /*4da0*/  @P4 BRA `(.L_x_189) ;  /* 0x00000000000c4947 */ /* 0x000fea0003800000 */
[----:B------:R-:W5:Y:S02]  /*4db0*/  LDG.E.U8 R156, desc[UR36][R8.64+0x99] ;  /* 0x00009924089c7981 */ /* 0x000f64000c1e1100 */
[----:B-----5:R-:W-:-:S05]  /*4dc0*/  PRMT R12, R156, 0x8880, RZ ;  /* 0x000088809c0c7816 */ /* 0x020fca00000000ff */
[----:B------:R-:W-:-:S07]  /*4dd0*/  IMAD R3, R12, R155, RZ ;  /* 0x0000009b0c037224 */ /* 0x000fce00078e02ff */
.L_x_189:
[----:B------:R-:W-:Y:S05]  /*4de0*/  BSYNC B1 ;  /* 0x0000000000017941 */ /* 0x000fea0003800000 */
.L_x_188:
        /* <DEDUP_REMOVED lines=10> */
.L_x_191:
[----:B------:R-:W-:Y:S05]  /*4e90*/  BSYNC B1 ;  /* 0x0000000000017941 */ /* 0x000fea0003800000 */
.L_x_190:
[----:B-1----:R-:W-:Y:S01]  /*4ea0*/  @!P2 IMAD R13, R102, R154, R3 ;  /* 0x0000009a660da224 */ /* 0x002fe200078e0203 */
[----:B------:R-:W-:Y:S04]  /*4eb0*/  BSSY B1, `(.L_x_192) ;  /* 0x0000006000017945 */ /* 0x000fe80003800000 */
[----:B------:R1:W-:Y:S01]  /*4ec0*/  @!P2 STG.E.U8 desc[UR36][R6.64+0x98], R13 ;  /* 0x0000980d0600a986 */ /* 0x0003e2000c101124 */
[----:B------:R-:W-:Y:S05]  /*4ed0*/  @P3 BRA `(.L_x_193) ;  /* 0x00000000000c3947 */ /* 0x000fea0003800000 */
[----:B------:R-:W5:Y:S02]  /*4ee0*/  LDG.E.U8 R156, desc[UR36][R10.64+0x99] ;  /* 0x000099240a9c7981 */ /* 0x000f64000c1e1100 */
[----:B-----5:R-:W-:-:S05]  /*4ef0*/  PRMT R12, R156, 0x8880, RZ ;  /* 0x000088809c0c7816 */ /* 0x020fca00000000ff */
[----:B------:R-:W-:-:S07]  /*4f00*/  IMAD R3, R12, R155, RZ ;  /* 0x0000009b0c037224 */ /* 0x000fce00078e02ff */
.L_x_193:
[----:B------:R-:W-:Y:S05]  /*4f10*/  BSYNC B1 ;  /* 0x0000000000017941 */ /* 0x000fea0003800000 */
.L_x_192:
[----:B------:R-:W-:Y:S01]  /*4f20*/  @!P3 IMAD R103, R103, R154, R3 ;  /* 0x0000009a6767b224 */ /* 0x000fe200078e0203 */
[----:B------:R-:W-:Y:S04]  /*4f30*/  BSSY B1, `(.L_x_194) ;  /* 0x0000006000017945 */ /* 0x000fe80003800000 */
[----:B------:R0:W-:Y:S01]  /*4f40*/  @!P3 STG.E.U8 desc[UR36][R6.64+0x99], R103 ;  /* 0x000099670600b986 */ /* 0x0001e2000c101124 */
[----:B------:R-:W-:Y:S05]  /*4f50*/  @P4 BRA `(.L_x_195) ;  /* 0x00000000000c4947 */ /* 0x000fea0003800000 */
[----:B------:R-:W5:Y:S02]  /*4f60*/  LDG.E.U8 R156, desc[UR36][R8.64+0xa0] ;  /* 0x0000a024089c7981 */ /* 0x000f64000c1e1100 */
[----:B-----5:R-:W-:-:S05]  /*4f70*/  PRMT R12, R156, 0x8880, RZ ;  /* 0x000088809c0c7816 */ /* 0x020fca00000000ff */
[----:B------:R-:W-:-:S07]  /*4f80*/  IMAD R3, R12, R155, RZ ;  /* 0x0000009b0c037224 */ /* 0x000fce00078e02ff */
.L_x_195:
[----:B------:R-:W-:Y:S05]  /*4f90*/  BSYNC B1 ;  /* 0x0000000000017941 */ /* 0x000fea0003800000 */
.L_x_194:
        /* <DEDUP_REMOVED lines=10> */
.L_x_197:
[----:B------:R-:W-:Y:S05]  /*5040*/  BSYNC B1 ;  /* 0x0000000000017941 */ /* 0x000fea0003800000 */
.L_x_196:
[----:B------:R-:W-:Y:S01]  /*5050*/  @!P2 IMAD R105, R105, R154, R3 ;  /* 0x0000009a6969a224 */ /* 0x000fe200078e0203 */
[----:B------:R-:W-:Y:S04]  /*5060*/  BSSY B1, `(.L_x_198) ;  /* 0x0000006000017945 */ /* 0x000fe80003800000 */
[----:B------:R0:W-:Y:S01]  /*5070*/  @!P2 STG.E.U8 desc[UR36][R4.64+0xa1], R105 ;  /* 0x0000a1690400a986 */ /* 0x0001e2000c101124 */
[----:B------:R-:W-:Y:S05]  /*5080*/  @P3 BRA `(.L_x_199) ;  /* 0x00000000000c3947 */ /* 0x000fea0003800000 */
[----:B------:R-:W5:Y:S02]  /*5090*/  LDG.E.U8 R156, desc[UR36][R10.64+0xa0] ;  /* 0x0000a0240a9c7981 */ /* 0x000f64000c1e1100 */
[----:B-----5:R-:W-:-:S05]  /*50a0*/  PRMT R12, R156, 0x8880, RZ ;  /* 0x000088809c0c7816 */ /* 0x020fca00000000ff */
[----:B------:R-:W-:-:S07]  /*50b0*/  IMAD R3, R12, R155, RZ ;  /* 0x0000009b0c037224 */ /* 0x000fce00078e02ff */
.L_x_199:
[----:B------:R-:W-:Y:S05]  /*50c0*/  BSYNC B1 ;  /* 0x0000000000017941 */ /* 0x000fea0003800000 */
.L_x_198:
[----:B-1----:R-:W-:Y:S01]  /*50d0*/  @!P3 IMAD R13, R106, R154, R3 ;  /* 0x0000009a6a0db224 */ /* 0x002fe200078e0203 */
[----:B------:R-:W-:Y:S04]  /*50e0*/  BSSY B1, `(.L_x_200) ;  /* 0x0000006000017945 */ /* 0x000fe80003800000 */
[----:B------:R1:W-:Y:S01]  /*50f0*/  @!P3 STG.E.U8 desc[UR36][R6.64+0xa0], R13 ;  /* 0x0000a00d0600b986 */ /* 0x0003e2000c101124 */
[----:B------:R-:W-:Y:S05]  /*5100*/  @P4 BRA `(.L_x_201) ;  /* 0x00000000000c4947 */ /* 0x000fea0003800000 */
[----:B------:R-:W5:Y:S02]  /*5110*/  LDG.E.U8 R156, desc[UR36][R10.64+0xa1] ;  /* 0x0000a1240a9c7981 */ /* 0x000f64000c1e1100 */
[----:B-----5:R-:W-:-:S05]  /*5120*/  PRMT R12, R156, 0x8880, RZ ;  /* 0x000088809c0c7816 */ /* 0x020fca00000000ff */
[----:B------:R-:W-:-:S07]  /*5130*/  IMAD R3, R12, R155, RZ ;  /* 0x0000009b0c037224 */ /* 0x000fce00078e02ff */
.L_x_201:
[----:B------:R-:W-:Y:S05]  /*5140*/  BSYNC B1 ;  /* 0x0000000000017941 */ /* 0x000fea0003800000 */
.L_x_200:
        /* <DEDUP_REMOVED lines=10> */
.L_x_203:
[----:B------:R-:W-:Y:S05]  /*51f0*/  BSYNC B1 ;  /* 0x0000000000017941 */ /* 0x000fea0003800000 */
.L_x_202:
[----:B-1----:R-:W-:Y:S01]  /*5200*/  @!P2 IMAD R13, R108, R154, R3 ;  /* 0x0000009a6c0da224 */ /* 0x002fe200078e0203 */
[----:B------:R-:W-:Y:S04]  /*5210*/  BSSY B1, `(.L_x_204) ;  /* 0x0000006000017945 */ /* 0x000fe80003800000 */
[----:B------:R1:W-:Y:S01]  /*5220*/  @!P2 STG.E.U8 desc[UR36][R4.64+0xa8], R13 ;  /* 0x0000a80d0400a986 */ /* 0x0003e2000c101124 */
[----:B------:R-:W-:Y:S05]  /*5230*/  @P3 BRA `(.L_x_205) ;  /* 0x00000000000c3947 */ /* 0x000fea0003800000 */
[----:B------:R-:W5:Y:S02]  /*5240*/  LDG.E.U8 R156, desc[UR36][R8.64+0xa9] ;  /* 0x0000a924089c7981 */ /* 0x000f64000c1e1100 */
[----:B-----5:R-:W-:-:S05]  /*5250*/  PRMT R12, R156, 0x8880, RZ ;  /* 0x000088809c0c7816 */ /* 0x020fca00000000ff */
[----:B------:R-:W-:-:S07]  /*5260*/  IMAD R3, R12, R155, RZ ;  /* 0x0000009b0c037224 */ /* 0x000fce00078e02ff */
.L_x_205:
[----:B------:R-:W-:Y:S05]  /*5270*/  BSYNC B1 ;  /* 0x0000000000017941 */ /* 0x000fea0003800000 */
.L_x_204:
[----:B------:R-:W-:Y:S01]  /*5280*/  @!P3 IMAD R109, R109, R154, R3 ;  /* 0x0000009a6d6db224 */ /* 0x000fe200078e0203 */
[----:B------:R-:W-:Y:S04]  /*5290*/  BSSY B1, `(.L_x_206) ;  /* 0x0000006000017945 */ /* 0x000fe80003800000 */
[----:B------:R0:W-:Y:S01]  /*52a0*/  @!P3 STG.E.U8 desc[UR36][R4.64+0xa9], R109 ;  /* 0x0000a96d0400b986 */ /* 0x0001e2000c101124 */
[----:B------:R-:W-:Y:S05]  /*52b0*/  @P4 BRA `(.L_x_207) ;  /* 0x00000000000c4947 */ /* 0x000fea0003800000 */
[----:B------:R-:W5:Y:S02]  /*52c0*/  LDG.E.U8 R156, desc[UR36][R10.64+0xa8] ;  /* 0x0000a8240a9c7981 */ /* 0x000f64000c1e1100 */
[----:B-----5:R-:W-:-:S05]  /*52d0*/  PRMT R12, R156, 0x8880, RZ ;  /* 0x000088809c0c7816 */ /* 0x020fca00000000ff */
[----:B------:R-:W-:-:S07]  /*52e0*/  IMAD R3, R12, R155, RZ ;  /* 0x0000009b0c037224 */ /* 0x000fce00078e02ff */
.L_x_207:
[----:B------:R-:W-:Y:S05]  /*52f0*/  BSYNC B1 ;  /* 0x0000000000017941 */ /* 0x000fea0003800000 */
.L_x_206:
        /* <DEDUP_REMOVED lines=10> */
.L_x_209:
[----:B------:R-:W-:Y:S05]  /*53a0*/  BSYNC B1 ;  /* 0x0000000000017941 */ /* 0x000fea0003800000 */
.L_x_208:
[----:B------:R-:W-:Y:S01]  /*53b0*/  @!P2 IMAD R111, R111, R154, R3 ;  /* 0x0000009a6f6fa224 */ /* 0x000fe200078e0203 */
[----:B------:R-:W-:Y:S04]  /*53c0*/  BSSY B1, `(.L_x_210) ;  /* 0x0000006000017945 */ /* 0x000fe80003800000 */
[----:B------:R0:W-:Y:S01]  /*53d0*/  @!P2 STG.E.U8 desc[UR36][R6.64+0xa9], R111 ;  /* 0x0000a96f0600a986 */ /* 0x0001e2000c101124 */
[----:B------:R-:W-:Y:S05]  /*53e0*/  @P3 BRA `(.L_x_211) ;  /* 0x00000000000c3947 */ /* 0x000fea0003800000 */
[----:B------:R-:W5:Y:S02]  /*53f0*/  LDG.E.U8 R156, desc[UR36][R8.64+0xb0] ;  /* 0x0000b024089c7981 */ /* 0x000f64000c1e1100 */
[----:B-----5:R-:W-:-:S05]  /*5400*/  PRMT R12, R156, 0x8880, RZ ;  /* 0x000088809c0c7816 */ /* 0x020fca00000000ff */
[----:B------:R-:W-:-:S07]  /*5410*/  IMAD R3, R12, R155, RZ ;  /* 0x0000009b0c037224 */ /* 0x000fce00078e02ff */
.L_x_211:
[----:B------:R-:W-:Y:S05]  /*5420*/  BSYNC B1 ;  /* 0x0000000000017941 */ /* 0x000fea0003800000 */
.L_x_210:
[----:B-1----:R-:W-:Y:S01]  /*5430*/  @!P3 IMAD R13, R112, R154, R3 ;  /* 0x0000009a700db224 */ /* 0x002fe200078e0203 */
[----:B------:R-:W-:Y:S04]  /*5440*/  BSSY B1, `(.L_x_212) ;  /* 0x0000006000017945 */ /* 0x000fe80003800000 */
[----:B------:R1:W-:Y:S01]  /*5450*/  @!P3 STG.E.U8 desc[UR36][R4.64+0xb0], R13 ;  /* 0x0000b00d0400b986 */ /* 0x0003e2000c101124 */
[----:B------:R-:W-:Y:S05]  /*5460*/  @P4 BRA `(.L_x_213) ;  /* 0x00000000000c4947 */ /* 0x000fea0003800000 */
[----:B------:R-:W5:Y:S02]  /*5470*/  LDG.E.U8 R156, desc[UR36][R8.64+0xb1] ;  /* 0x0000b124089c7981 */ /* 0x000f64000c1e1100 */
[----:B-----5:R-:W-:-:S05]  /*5480*/  PRMT R12, R156, 0x8880, RZ ;  /* 0x000088809c0c7816 */ /* 0x020fca00000000ff */
[----:B------:R-:W-:-:S07]  /*5490*/  IMAD R3, R12, R155, RZ ;  /* 0x0000009b0c037224 */ /* 0x000fce00078e02ff */
.L_x_213:
[----:B------:R-:W-:Y:S05]  /*54a0*/  BSYNC B1 ;  /* 0x0000000000017941 */ /* 0x000fea0003800000 */
.L_x_212:
        /* <DEDUP_REMOVED lines=10> */
.L_x_215:
[----:B------:R-:W-:Y:S05]  /*5550*/  BSYNC B1 ;  /* 0x0000000000017941 */ /* 0x000fea0003800000 */
.L_x_214:
[----:B-1----:R-:W-:Y:S01]  /*5560*/  @!P2 IMAD R13, R114, R154, R3 ;  /* 0x0000009a720da224 */ /* 0x002fe200078e0203 */
[----:B------:R-:W-:Y:S04]  /*5570*/  BSSY B1, `(.L_x_216) ;  /* 0x0000006000017945 */ /* 0x000fe80003800000 */
[----:B------:R1:W-:Y:S01]  /*5580*/  @!P2 STG.E.U8 desc[UR36][R6.64+0xb0], R13 ;  /* 0x0000b00d0600a986 */ /* 0x0003e2000c101124 */
[----:B------:R-:W-:Y:S05]  /*5590*/  @P3 BRA `(.L_x_217) ;  /* 0x00000000000c3947 */ /* 0x000fea0003800000 */
[----:B------:R-:W5:Y:S02]  /*55a0*/  LDG.E.U8 R156, desc[UR36][R10.64+0xb1] ;  /* 0x0000b1240a9c7981 */ /* 0x000f64000c1e1100 */
[----:B-----5:R-:W-:-:S05]  /*55b0*/  PRMT R12, R156, 0x8880, RZ ;  /* 0x000088809c0c7816 */ /* 0x020fca00000000ff */
[----:B------:R-:W-:-:S07]  /*55c0*/  IMAD R3, R12, R155, RZ ;  /* 0x0000009b0c037224 */ /* 0x000fce00078e02ff */
.L_x_217:
[----:B------:R-:W-:Y:S05]  /*55d0*/  BSYNC B1 ;  /* 0x0000000000017941 */ /* 0x000fea0003800000 */
.L_x_216:
[----:B------:R-:W-:Y:S01]  /*55e0*/  @!P3 IMAD R115, R115, R154, R3 ;  /* 0x0000009a7373b224 */ /* 0x000fe200078e0203 */
[----:B------:R-:W-:Y:S04]  /*55f0*/  BSSY B1, `(.L_x_218) ;  /* 0x0000006000017945 */ /* 0x000fe80003800000 */
[----:B------:R0:W-:Y:S01]  /*5600*/  @!P3 STG.E.U8 desc[UR36][R6.64+0xb1], R115 ;  /* 0x0000b1730600b986 */ /* 0x0001e2000c101124 */
[----:B------:R-:W-:Y:S05]  /*5610*/  @P4 BRA `(.L_x_219) ;  /* 0x00000000000c4947 */ /* 0x000fea0003800000 */
[----:B------:R-:W5:Y:S02]  /*5620*/  LDG.E.U8 R156, desc[UR36][R8.64+0xb8] ;  /* 0x0000b824089c7981 */ /* 0x000f64000c1e1100 */
[----:B-----5:R-:W-:-:S05]  /*5630*/  PRMT R12, R156, 0x8880, RZ ;  /* 0x000088809c0c7816 */ /* 0x020fca00000000ff */
[----:B------:R-:W-:-:S07]  /*5640*/  IMAD R3, R12, R155, RZ ;  /* 0x0000009b0c037224 */ /* 0x000fce00078e02ff */
.L_x_219:
[----:B------:R-:W-:Y:S05]  /*5650*/  BSYNC B1 ;  /* 0x0000000000017941 */ /* 0x000fea0003800000 */
.L_x_218:
        /* <DEDUP_REMOVED lines=10> */
.L_x_221:
[----:B------:R-:W-:Y:S05]  /*5700*/  BSYNC B1 ;  /* 0x0000000000017941 */ /* 0x000fea0003800000 */
.L_x_220:
[----:B------:R-:W-:Y:S01]  /*5710*/  @!P2 IMAD R117, R117, R154, R3 ;  /* 0x0000009a7575a224 */ /* 0x000fe200078e0203 */
[----:B------:R-:W-:Y:S04]  /*5720*/  BSSY B1, `(.L_x_222) ;  /* 0x0000006000017945 */ /* 0x000fe80003800000 */
[----:B------:R0:W-:Y:S01]  /*5730*/  @!P2 STG.E.U8 desc[UR36][R4.64+0xb9], R117 ;  /* 0x0000b9750400a986 */ /* 0x0001e2000c101124 */
[----:B------:R-:W-:Y:S05]  /*5740*/  @P3 BRA `(.L_x_223) ;  /* 0x00000000000c3947 */ /* 0x000fea0003800000 */
[----:B------:R-:W5:Y:S02]  /*5750*/  LDG.E.U8 R156, desc[UR36][R10.64+0xb8] ;  /* 0x0000b8240a9c7981 */ /* 0x000f64000c1e1100 */
[----:B-----5:R-:W-:-:S05]  /*5760*/  PRMT R12, R156, 0x8880, RZ ;  /* 0x000088809c0c7816 */ /* 0x020fca00000000ff */
[----:B------:R-:W-:-:S07]  /*5770*/  IMAD R3, R12, R155, RZ ;  /* 0x0000009b0c037224 */ /* 0x000fce00078e02ff */
.L_x_223:
[----:B------:R-:W-:Y:S05]  /*5780*/  BSYNC B1 ;  /* 0x0000000000017941 */ /* 0x000fea0003800000 */
.L_x_222:
[----:B-1----:R-:W-:Y:S01]  /*5790*/  @!P3 IMAD R13, R118, R154, R3 ;  /* 0x0000009a760db224 */ /* 0x002fe200078e0203 */
[----:B------:R-:W-:Y:S04]  /*57a0*/  BSSY B1, `(.L_x_224) ;  /* 0x0000006000017945 */ /* 0x000fe80003800000 */
[----:B------:R1:W-:Y:S01]  /*57b0*/  @!P3 STG.E.U8 desc[UR36][R6.64+0xb8], R13 ;  /* 0x0000b80d0600b986 */ /* 0x0003e2000c101124 */
[----:B------:R-:W-:Y:S05]  /*57c0*/  @P4 BRA `(.L_x_225) ;  /* 0x00000000000c4947 */ /* 0x000fea0003800000 */
[----:B------:R-:W5:Y:S02]  /*57d0*/  LDG.E.U8 R156, desc[UR36][R10.64+0xb9] ;  /* 0x0000b9240a9c7981 */ /* 0x000f64000c1e1100 */
[----:B-----5:R-:W-:-:S05]  /*57e0*/  PRMT R12, R156, 0x8880, RZ ;  /* 0x000088809c0c7816 */ /* 0x020fca00000000ff */
[----:B------:R-:W-:-:S07]  /*57f0*/  IMAD R3, R12, R155, RZ ;  /* 0x0000009b0c037224 */ /* 0x000fce00078e02ff */
.L_x_225:
[----:B------:R-:W-:Y:S05]  /*5800*/  BSYNC B1 ;  /* 0x0000000000017941 */ /* 0x000fea0003800000 */
.L_x_224:
        /* <DEDUP_REMOVED lines=10> */
.L_x_227:
[----:B------:R-:W-:Y:S05]  /*58b0*/  BSYNC B1 ;  /* 0x0000000000017941 */ /* 0x000fea0003800000 */
.L_x_226:
[----:B-1----:R-:W-:Y:S01]  /*58c0*/  @!P2 IMAD R13, R120, R154, R3 ;  /* 0x0000009a780da224 */ /* 0x002fe200078e0203 */
[----:B------:R-:W-:Y:S04]  /*58d0*/  BSSY B1, `(.L_x_228) ;  /* 0x0000006000017945 */ /* 0x000fe80003800000 */
[----:B------:R1:W-:Y:S01]  /*58e0*/  @!P2 STG.E.U8 desc[UR36][R4.64+0xc0], R13 ;  /* 0x0000c00d0400a986 */ /* 0x0003e2000c101124 */
[----:B------:R-:W-:Y:S05]  /*58f0*/  @P3 BRA `(.L_x_229) ;  /* 0x00000000000c3947 */ /* 0x000fea0003800000 */
[----:B------:R-:W5:Y:S02]  /*5900*/  LDG.E.U8 R156, desc[UR36][R8.64+0xc1] ;  /* 0x0000c124089c7981 */ /* 0x000f64000c1e1100 */
[----:B-----5:R-:W-:-:S05]  /*5910*/  PRMT R12, R156, 0x8880, RZ ;  /* 0x000088809c0c7816 */ /* 0x020fca00000000ff */
[----:B------:R-:W-:-:S07]  /*5920*/  IMAD R3, R12, R155, RZ ;  /* 0x0000009b0c037224 */ /* 0x000fce00078e02ff */
.L_x_229:
[----:B------:R-:W-:Y:S05]  /*5930*/  BSYNC B1 ;  /* 0x0000000000017941 */ /* 0x000fea0003800000 */
.L_x_228:
[----:B------:R-:W-:Y:S01]  /*5940*/  @!P3 IMAD R121, R121, R154, R3 ;  /* 0x0000009a7979b224 */ /* 0x000fe200078e0203 */
[----:B------:R-:W-:Y:S04]  /*5950*/  BSSY B1, `(.L_x_230) ;  /* 0x0000006000017945 */ /* 0x000fe80003800000 */
[----:B------:R0:W-:Y:S01]  /*5960*/  @!P3 STG.E.U8 desc[UR36][R4.64+0xc1], R121 ;  /* 0x0000c1790400b986 */ /* 0x0001e2000c101124 */
[----:B------:R-:W-:Y:S05]  /*5970*/  @P4 BRA `(.L_x_231) ;  /* 0x00000000000c4947 */ /* 0x000fea0003800000 */
[----:B------:R-:W5:Y:S02]  /*5980*/  LDG.E.U8 R156, desc[UR36][R10.64+0xc0] ;  /* 0x0000c0240a9c7981 */ /* 0x000f64000c1e1100 */
[----:B-----5:R-:W-:-:S05]  /*5990*/  PRMT R12, R156, 0x8880, RZ ;  /* 0x000088809c0c7816 */ /* 0x020fca00000000ff */
[----:B------:R-:W-:-:S07]  /*59a0*/  IMAD R3, R12, R155, RZ ;  /* 0x0000009b0c037224 */ /* 0x000fce00078e02ff */
.L_x_231:
[----:B------:R-:W-:Y:S05]  /*59b0*/  BSYNC B1 ;  /* 0x0000000000017941 */ /* 0x000fea0003800000 */
.L_x_230:
        /* <DEDUP_REMOVED lines=10> */
.L_x_233:
[----:B------:R-:W-:Y:S05]  /*5a60*/  BSYNC B1 ;  /* 0x0000000000017941 */ /* 0x000fea0003800000 */
.L_x_232:
[----:B------:R-:W-:Y:S01]  /*5a70*/  @!P2 IMAD R123, R123, R154, R3 ;  /* 0x0000009a7b7ba224 */ /* 0x000fe200078e0203 */
[----:B------:R-:W-:Y:S04]  /*5a80*/  BSSY B1, `(.L_x_234) ;  /* 0x0000006000017945 */ /* 0x000fe80003800000 */
[----:B------:R0:W-:Y:S01]  /*5a90*/  @!P2 STG.E.U8 desc[UR36][R6.64+0xc1], R123 ;  /* 0x0000c17b0600a986 */ /* 0x0001e2000c101124 */
[----:B------:R-:W-:Y:S05]  /*5aa0*/  @P3 BRA `(.L_x_235) ;  /* 0x00000000000c3947 */ /* 0x000fea0003800000 */
[----:B------:R-:W5:Y:S02]  /*5ab0*/  LDG.E.U8 R156, desc[UR36][R8.64+0xc8] ;  /* 0x0000c824089c7981 */ /* 0x000f64000c1e1100 */
[----:B-----5:R-:W-:-:S05]  /*5ac0*/  PRMT R12, R156, 0x8880, RZ ;  /* 0x000088809c0c7816 */ /* 0x020fca00000000ff */
[----:B------:R-:W-:-:S07]  /*5ad0*/  IMAD R3, R12, R155, RZ ;  /* 0x0000009b0c037224 */ /* 0x000fce00078e02ff */
.L_x_235:
[----:B------:R-:W-:Y:S05]  /*5ae0*/  BSYNC B1 ;  /* 0x0000000000017941 */ /* 0x000fea0003800000 */
.L_x_234:
[----:B-1----:R-:W-:Y:S01]  /*5af0*/  @!P3 IMAD R13, R124, R154, R3 ;  /* 0x0000009a7c0db224 */ /* 0x002fe200078e0203 */
[----:B------:R-:W-:Y:S04]  /*5b00*/  BSSY B1, `(.L_x_236) ;  /* 0x0000006000017945 */ /* 0x000fe80003800000 */
[----:B------:R1:W-:Y:S01]  /*5b10*/  @!P3 STG.E.U8 desc[UR36][R4.64+0xc8], R13 ;  /* 0x0000c80d0400b986 */ /* 0x0003e2000c101124 */
[----:B------:R-:W-:Y:S05]  /*5b20*/  @P4 BRA `(.L_x_237) ;  /* 0x00000000000c4947 */ /* 0x000fea0003800000 */
[----:B------:R-:W5:Y:S02]  /*5b30*/  LDG.E.U8 R156, desc[UR36][R8.64+0xc9] ;  /* 0x0000c924089c7981 */ /* 0x000f64000c1e1100 */
[----:B-----5:R-:W-:-:S05]  /*5b40*/  PRMT R12, R156, 0x8880, RZ ;  /* 0x000088809c0c7816 */ /* 0x020fca00000000ff */
[----:B------:R-:W-:-:S07]  /*5b50*/  IMAD R3, R12, R155, RZ ;  /* 0x0000009b0c037224 */ /* 0x000fce00078e02ff */
.L_x_237:
[----:B------:R-:W-:Y:S05]  /*5b60*/  BSYNC B1 ;  /* 0x0000000000017941 */ /* 0x000fea0003800000 */
.L_x_236:
        /* <DEDUP_REMOVED lines=10> */
.L_x_239:
[----:B------:R-:W-:Y:S05]  /*5c10*/  BSYNC B1 ;  /* 0x0000000000017941 */ /* 0x000fea0003800000 */
.L_x_238:
[----:B-1----:R-:W-:Y:S01]  /*5c20*/  @!P2 IMAD R13, R126, R154, R3 ;  /* 0x0000009a7e0da224 */ /* 0x002fe200078e0203 */
[----:B------:R-:W-:Y:S04]  /*5c30*/  BSSY B1, `(.L_x_240) ;  /* 0x0000006000017945 */ /* 0x000fe80003800000 */
[----:B------:R1:W-:Y:S01]  /*5c40*/  @!P2 STG.E.U8 desc[UR36][R6.64+0xc8], R13 ;  /* 0x0000c80d0600a986 */ /* 0x0003e2000c101124 */
[----:B------:R-:W-:Y:S05]  /*5c50*/  @P3 BRA `(.L_x_241) ;  /* 0x00000000000c3947 */ /* 0x000fea0003800000 */
[----:B------:R-:W5:Y:S02]  /*5c60*/  LDG.E.U8 R156, desc[UR36][R10.64+0xc9] ;  /* 0x0000c9240a9c7981 */ /* 0x000f64000c1e1100 */
[----:B-----5:R-:W-:-:S05]  /*5c70*/  PRMT R12, R156, 0x8880, RZ ;  /* 0x000088809c0c7816 */ /* 0x020fca00000000ff */
[----:B------:R-:W-:-:S07]  /*5c80*/  IMAD R3, R12, R155, RZ ;  /* 0x0000009b0c037224 */ /* 0x000fce00078e02ff */
.L_x_241:
[----:B------:R-:W-:Y:S05]  /*5c90*/  BSYNC B1 ;  /* 0x0000000000017941 */ /* 0x000fea0003800000 */
.L_x_240:
[----:B------:R-:W-:Y:S01]  /*5ca0*/  @!P3 IMAD R127, R127, R154, R3 ;  /* 0x0000009a7f7fb224 */ /* 0x000fe200078e0203 */
[----:B------:R-:W-:Y:S04]  /*5cb0*/  BSSY B1, `(.L_x_242) ;  /* 0x0000006000017945 */ /* 0x000fe80003800000 */
[----:B------:R0:W-:Y:S01]  /*5cc0*/  @!P3 STG.E.U8 desc[UR36][R6.64+0xc9], R127 ;  /* 0x0000c97f0600b986 */ /* 0x0001e2000c101124 */
[----:B------:R-:W-:Y:S05]  /*5cd0*/  @P4 BRA `(.L_x_243) ;  /* 0x00000000000c4947 */ /* 0x000fea0003800000 */
[----:B------:R-:W5:Y:S02]  /*5ce0*/  LDG.E.U8 R156, desc[UR36][R8.64+0xd0] ;  /* 0x0000d024089c7981 */ /* 0x000f64000c1e1100 */
[----:B-----5:R-:W-:-:S05]  /*5cf0*/  PRMT R12, R156, 0x8880, RZ ;  /* 0x000088809c0c7816 */ /* 0x020fca00000000ff */
[----:B------:R-:W-:-:S07]  /*5d00*/  IMAD R3, R12, R155, RZ ;  /* 0x0000009b0c037224 */ /* 0x000fce00078e02ff */
.L_x_243:
[----:B------:R-:W-:Y:S05]  /*5d10*/  BSYNC B1 ;  /* 0x0000000000017941 */ /* 0x000fea0003800000 */
.L_x_242:
        /* <DEDUP_REMOVED lines=10> */
.L_x_245:
[----:B------:R-:W-:Y:S05]  /*5dc0*/  BSYNC B1 ;  /* 0x0000000000017941 */ /* 0x000fea0003800000 */
.L_x_244:
[----:B------:R-:W-:Y:S01]  /*5dd0*/  @!P2 IMAD R129, R129, R154, R3 ;  /* 0x0000009a8181a224 */ /* 0x000fe200078e0203 */
[----:B------:R-:W-:Y:S04]  /*5de0*/  BSSY B1, `(.L_x_246) ;  /* 0x0000006000017945 */ /* 0x000fe80003800000 */
[----:B------:R0:W-:Y:S01]  /*5df0*/  @!P2 STG.E.U8 desc[UR36][R4.64+0xd1], R129 ;  /* 0x0000d1810400a986 */ /* 0x0001e2000c101124 */
[----:B------:R-:W-:Y:S05]  /*5e00*/  @P3 BRA `(.L_x_247) ;  /* 0x00000000000c3947 */ /* 0x000fea0003800000 */
[----:B------:R-:W5:Y:S02]  /*5e10*/  LDG.E.U8 R156, desc[UR36][R10.64+0xd0] ;  /* 0x0000d0240a9c7981 */ /* 0x000f64000c1e1100 */
[----:B-----5:R-:W-:-:S05]  /*5e20*/  PRMT R12, R156, 0x8880, RZ ;  /* 0x000088809c0c7816 */ /* 0x020fca00000000ff */
[----:B------:R-:W-:-:S07]  /*5e30*/  IMAD R3, R12, R155, RZ ;  /* 0x0000009b0c037224 */ /* 0x000fce00078e02ff */
.L_x_247:
[----:B------:R-:W-:Y:S05]  /*5e40*/  BSYNC B1 ;  /* 0x0000000000017941 */ /* 0x000fea0003800000 */
.L_x_246:
[----:B-1----:R-:W-:Y:S01]  /*5e50*/  @!P3 IMAD R13, R130, R154, R3 ;  /* 0x0000009a820db224 */ /* 0x002fe200078e0203 */
[----:B------:R-:W-:Y:S04]  /*5e60*/  BSSY B1, `(.L_x_248) ;  /* 0x0000006000017945 */ /* 0x000fe80003800000 */
[----:B------:R1:W-:Y:S01]  /*5e70*/  @!P3 STG.E.U8 desc[UR36][R6.64+0xd0], R13 ;  /* 0x0000d00d0600b986 */ /* 0x0003e2000c101124 */
[----:B------:R-:W-:Y:S05]  /*5e80*/  @P4 BRA `(.L_x_249) ;  /* 0x00000000000c4947 */ /* 0x000fea0003800000 */
[----:B------:R-:W5:Y:S02]  /*5e90*/  LDG.E.U8 R156, desc[UR36][R10.64+0xd1] ;  /* 0x0000d1240a9c7981 */ /* 0x000f64000c1e1100 */
[----:B-----5:R-:W-:-:S05]  /*5ea0*/  PRMT R12, R156, 0x8880, RZ ;  /* 0x000088809c0c7816 */ /* 0x020fca00000000ff */
[----:B------:R-:W-:-:S07]  /*5eb0*/  IMAD R3, R12, R155, RZ ;  /* 0x0000009b0c037224 */ /* 0x000fce00078e02ff */
.L_x_249:
[----:B------:R-:W-:Y:S05]  /*5ec0*/  BSYNC B1 ;  /* 0x0000000000017941 */ /* 0x000fea0003800000 */
.L_x_248:
        /* <DEDUP_REMOVED lines=10> */
.L_x_251:
[----:B------:R-:W-:Y:S05]  /*5f70*/  BSYNC B1 ;  /* 0x0000000000017941 */ /* 0x000fea0003800000 */
.L_x_250:
[----:B-1----:R-:W-:Y:S01]  /*5f80*/  @!P2 IMAD R13, R132, R154, R3 ;  /* 0x0000009a840da224 */ /* 0x002fe200078e0203 */
[----:B------:R-:W-:Y:S04]  /*5f90*/  BSSY B1, `(.L_x_252) ;  /* 0x0000006000017945 */ /* 0x000fe80003800000 */
[----:B------:R1:W-:Y:S01]  /*5fa0*/  @!P2 STG.E.U8 desc[UR36][R4.64+0xd8], R13 ;  /* 0x0000d80d0400a986 */ /* 0x0003e2000c101124 */
[----:B------:R-:W-:Y:S05]  /*5fb0*/  @P3 BRA `(.L_x_253) ;  /* 0x00000000000c3947 */ /* 0x000fea0003800000 */
[----:B------:R-:W5:Y:S02]  /*5fc0*/  LDG.E.U8 R156, desc[UR36][R8.64+0xd9] ;  /* 0x0000d924089c7981 */ /* 0x000f64000c1e1100 */
[----:B-----5:R-:W-:-:S05]  /*5fd0*/  PRMT R12, R156, 0x8880, RZ ;  /* 0x000088809c0c7816 */ /* 0x020fca00000000ff */
[----:B------:R-:W-:-:S07]  /*5fe0*/  IMAD R3, R12, R155, RZ ;  /* 0x0000009b0c037224 */ /* 0x000fce00078e02ff */
.L_x_253:
[----:B------:R-:W-:Y:S05]  /*5ff0*/  BSYNC B1 ;  /* 0x0000000000017941 */ /* 0x000fea0003800000 */
.L_x_252:
[----:B------:R-:W-:Y:S01]  /*6000*/  @!P3 IMAD R133, R133, R154, R3 ;  /* 0x0000009a8585b224 */ /* 0x000fe200078e0203 */
[----:B------:R-:W-:Y:S04]  /*6010*/  BSSY B1, `(.L_x_254) ;  /* 0x0000006000017945 */ /* 0x000fe80003800000 */
[----:B------:R0:W-:Y:S01]  /*6020*/  @!P3 STG.E.U8 desc[UR36][R4.64+0xd9], R133 ;  /* 0x0000d9850400b986 */ /* 0x0001e2000c101124 */
[----:B------:R-:W-:Y:S05]  /*6030*/  @P4 BRA `(.L_x_255) ;  /* 0x00000000000c4947 */ /* 0x000fea0003800000 */
[----:B------:R-:W5:Y:S02]  /*6040*/  LDG.E.U8 R156, desc[UR36][R10.64+0xd8] ;  /* 0x0000d8240a9c7981 */ /* 0x000f64000c1e1100 */
[----:B-----5:R-:W-:-:S05]  /*6050*/  PRMT R12, R156, 0x8880, RZ ;  /* 0x000088809c0c7816 */ /* 0x020fca00000000ff */
[----:B------:R-:W-:-:S07]  /*6060*/  IMAD R3, R12, R155, RZ ;  /* 0x0000009b0c037224 */ /* 0x000fce00078e02ff */
.L_x_255:
[----:B------:R-:W-:Y:S05]  /*6070*/  BSYNC B1 ;  /* 0x0000000000017941 */ /* 0x000fea0003800000 */
.L_x_254:
        /* <DEDUP_REMOVED lines=10> */
.L_x_257:
[----:B------:R-:W-:Y:S05]  /*6120*/  BSYNC B1 ;  /* 0x0000000000017941 */ /* 0x000fea0003800000 */
.L_x_256:
[----:B------:R-:W-:Y:S01]  /*6130*/  @!P2 IMAD R135, R135, R154, R3 ;  /* 0x0000009a8787a224 */ /* 0x000fe200078e0203 */
[----:B------:R-:W-:Y:S04]  /*6140*/  BSSY B1, `(.L_x_258) ;  /* 0x0000006000017945 */ /* 0x000fe80003800000 */
[----:B------:R0:W-:Y:S01]  /*6150*/  @!P2 STG.E.U8 desc[UR36][R6.64+0xd9], R135 ;  /* 0x0000d9870600a986 */ /* 0x0001e2000c101124 */
[----:B------:R-:W-:Y:S05]  /*6160*/  @P3 BRA `(.L_x_259) ;  /* 0x00000000000c3947 */ /* 0x000fea0003800000 */
[----:B------:R-:W5:Y:S02]  /*6170*/  LDG.E.U8 R156, desc[UR36][R8.64+0xe0] ;  /* 0x0000e024089c7981 */ /* 0x000f64000c1e1100 */
[----:B-----5:R-:W-:-:S05]  /*6180*/  PRMT R12, R156, 0x8880, RZ ;  /* 0x000088809c0c7816 */ /* 0x020fca00000000ff */
[----:B------:R-:W-:-:S07]  /*6190*/  IMAD R3, R12, R155, RZ ;  /* 0x0000009b0c037224 */ /* 0x000fce00078e02ff */
.L_x_259:
[----:B------:R-:W-:Y:S05]  /*61a0*/  BSYNC B1 ;  /* 0x0000000000017941 */ /* 0x000fea0003800000 */
.L_x_258:
[----:B-1----:R-:W-:Y:S01]  /*61b0*/  @!P3 IMAD R13, R136, R154, R3 ;  /* 0x0000009a880db224 */ /* 0x002fe200078e0203 */
[----:B------:R-:W-:Y:S04]  /*61c0*/  BSSY B1, `(.L_x_260) ;  /* 0x0000006000017945 */ /* 0x000fe80003800000 */
[----:B------:R1:W-:Y:S01]  /*61d0*/  @!P3 STG.E.U8 desc[UR36][R4.64+0xe0], R13 ;  /* 0x0000e00d0400b986 */ /* 0x0003e2000c101124 */
[----:B------:R-:W-:Y:S05]  /*61e0*/  @P4 BRA `(.L_x_261) ;  /* 0x00000000000c4947 */ /* 0x000fea0003800000 */
[----:B------:R-:W5:Y:S02]  /*61f0*/  LDG.E.U8 R156, desc[UR36][R8.64+0xe1] ;  /* 0x0000e124089c7981 */ /* 0x000f64000c1e1100 */
[----:B-----5:R-:W-:-:S05]  /*6200*/  PRMT R12, R156, 0x8880, RZ ;  /* 0x000088809c0c7816 */ /* 0x020fca00000000ff */
[----:B------:R-:W-:-:S07]  /*6210*/  IMAD R3, R12, R155, RZ ;  /* 0x0000009b0c037224 */ /* 0x000fce00078e02ff */
.L_x_261:
[----:B------:R-:W-:Y:S05]  /*6220*/  BSYNC B1 ;  /* 0x0000000000017941 */ /* 0x000fea0003800000 */
.L_x_260:
        /* <DEDUP_REMOVED lines=10> */
.L_x_263:
[----:B------:R-:W-:Y:S05]  /*62d0*/  BSYNC B1 ;  /* 0x0000000000017941 */ /* 0x000fea0003800000 */
.L_x_262:
[----:B-1----:R-:W-:Y:S01]  /*62e0*/  @!P2 IMAD R13, R138, R154, R3 ;  /* 0x0000009a8a0da224 */ /* 0x002fe200078e0203 */
[----:B------:R-:W-:Y:S04]  /*62f0*/  BSSY B1, `(.L_x_264) ;  /* 0x0000006000017945 */ /* 0x000fe80003800000 */
[----:B------:R1:W-:Y:S01]  /*6300*/  @!P2 STG.E.U8 desc[UR36][R6.64+0xe0], R13 ;  /* 0x0000e00d0600a986 */ /* 0x0003e2000c101124 */
[----:B------:R-:W-:Y:S05]  /*6310*/  @P3 BRA `(.L_x_265) ;  /* 0x00000000000c3947 */ /* 0x000fea0003800000 */
[----:B------:R-:W5:Y:S02]  /*6320*/  LDG.E.U8 R156, desc[UR36][R10.64+0xe1] ;  /* 0x0000e1240a9c7981 */ /* 0x000f64000c1e1100 */
[----:B-----5:R-:W-:-:S05]  /*6330*/  PRMT R12, R156, 0x8880, RZ ;  /* 0x000088809c0c7816 */ /* 0x020fca00000000ff */
[----:B------:R-:W-:-:S07]  /*6340*/  IMAD R3, R12, R155, RZ ;  /* 0x0000009b0c037224 */ /* 0x000fce00078e02ff */
.L_x_265:
[----:B------:R-:W-:Y:S05]  /*6350*/  BSYNC B1 ;  /* 0x0000000000017941 */ /* 0x000fea0003800000 */
.L_x_264:
[----:B------:R-:W-:Y:S01]  /*6360*/  @!P3 IMAD R139, R139, R154, R3 ;  /* 0x0000009a8b8bb224 */ /* 0x000fe200078e0203 */
[----:B------:R-:W-:Y:S04]  /*6370*/  BSSY B1, `(.L_x_266) ;  /* 0x0000006000017945 */ /* 0x000fe80003800000 */
[----:B------:R0:W-:Y:S01]  /*6380*/  @!P3 STG.E.U8 desc[UR36][R6.64+0xe1], R139 ;  /* 0x0000e18b0600b986 */ /* 0x0001e2000c101124 */
[----:B------:R-:W-:Y:S05]  /*6390*/  @P4 BRA `(.L_x_267) ;  /* 0x00000000000c4947 */ /* 0x000fea0003800000 */
[----:B------:R-:W5:Y:S02]  /*63a0*/  LDG.E.U8 R156, desc[UR36][R8.64+0xe8] ;  /* 0x0000e824089c7981 */ /* 0x000f64000c1e1100 */
[----:B-----5:R-:W-:-:S05]  /*63b0*/  PRMT R12, R156, 0x8880, RZ ;  /* 0x000088809c0c7816 */ /* 0x020fca00000000ff */
[----:B------:R-:W-:-:S07]  /*63c0*/  IMAD R3, R12, R155, RZ ;  /* 0x0000009b0c037224 */ /* 0x000fce00078e02ff */
.L_x_267:
[----:B------:R-:W-:Y:S05]  /*63d0*/  BSYNC B1 ;  /* 0x0000000000017941 */ /* 0x000fea0003800000 */
.L_x_266:
        /* <DEDUP_REMOVED lines=10> */
.L_x_269:
[----:B------:R-:W-:Y:S05]  /*6480*/  BSYNC B1 ;  /* 0x0000000000017941 */ /* 0x000fea0003800000 */
.L_x_268:
[----:B------:R-:W-:Y:S01]  /*6490*/  @!P2 IMAD R141, R141, R154, R3 ;  /* 0x0000009a8d8da224 */ /* 0x000fe200078e0203 */
[----:B------:R-:W-:Y:S04]  /*64a0*/  BSSY B1, `(.L_x_270) ;  /* 0x0000006000017945 */ /* 0x000fe80003800000 */
[----:B------:R0:W-:Y:S01]  /*64b0*/  @!P2 STG.E.U8 desc[UR36][R4.64+0xe9], R141 ;  /* 0x0000e98d0400a986 */ /* 0x0001e2000c101124 */
[----:B------:R-:W-:Y:S05]  /*64c0*/  @P3 BRA `(.L_x_271) ;  /* 0x00000000000c3947 */ /* 0x000fea0003800000 */
[----:B------:R-:W5:Y:S02]  /*64d0*/  LDG.E.U8 R156, desc[UR36][R10.64+0xe8] ;  /* 0x0000e8240a9c7981 */ /* 0x000f64000c1e1100 */
[----:B-----5:R-:W-:-:S05]  /*64e0*/  PRMT R12, R156, 0x8880, RZ ;  /* 0x000088809c0c7816 */ /* 0x020fca00000000ff */
[----:B------:R-:W-:-:S07]  /*64f0*/  IMAD R3, R12, R155, RZ ;  /* 0x0000009b0c037224 */ /* 0x000fce00078e02ff */
.L_x_271:
[----:B------:R-:W-:Y:S05]  /*6500*/  BSYNC B1 ;  /* 0x0000000000017941 */ /* 0x000fea0003800000 */
.L_x_270:
[----:B-1----:R-:W-:Y:S01]  /*6510*/  @!P3 IMAD R13, R142, R154, R3 ;  /* 0x0000009a8e0db224 */ /* 0x002fe200078e0203 */
[----:B------:R-:W-:Y:S04]  /*6520*/  BSSY B1, `(.L_x_272) ;  /* 0x0000006000017945 */ /* 0x000fe80003800000 */
[----:B------:R1:W-:Y:S01]  /*6530*/  @!P3 STG.E.U8 desc[UR36][R6.64+0xe8], R13 ;  /* 0x0000e80d0600b986 */ /* 0x0003e2000c101124 */
[----:B------:R-:W-:Y:S05]  /*6540*/  @P4 BRA `(.L_x_273) ;  /* 0x00000000000c4947 */ /* 0x000fea0003800000 */
[----:B------:R-:W5:Y:S02]  /*6550*/  LDG.E.U8 R156, desc[UR36][R10.64+0xe9] ;  /* 0x0000e9240a9c7981 */ /* 0x000f64000c1e1100 */
[----:B-----5:R-:W-:-:S05]  /*6560*/  PRMT R12, R156, 0x8880, RZ ;  /* 0x000088809c0c7816 */ /* 0x020fca00000000ff */
[----:B------:R-:W-:-:S07]  /*6570*/  IMAD R3, R12, R155, RZ ;  /* 0x0000009b0c037224 */ /* 0x000fce00078e02ff */
.L_x_273:
[----:B------:R-:W-:Y:S05]  /*6580*/  BSYNC B1 ;  /* 0x0000000000017941 */ /* 0x000fea0003800000 */
.L_x_272:
        /* <DEDUP_REMOVED lines=10> */
.L_x_275:
[----:B------:R-:W-:Y:S05]  /*6630*/  BSYNC B1 ;  /* 0x0000000000017941 */ /* 0x000fea0003800000 */
.L_x_274:
[----:B-1----:R-:W-:Y:S01]  /*6640*/  @!P2 IMAD R13, R144, R154, R3 ;  /* 0x0000009a900da224 */ /* 0x002fe200078e0203 */
[----:B------:R-:W-:Y:S04]  /*6650*/  BSSY B1, `(.L_x_276) ;  /* 0x0000006000017945 */ /* 0x000fe80003800000 */
[----:B------:R1:W-:Y:S01]  /*6660*/  @!P2 STG.E.U8 desc[UR36][R4.64+0xf0], R13 ;  /* 0x0000f00d0400a986 */ /* 0x0003e2000c101124 */
[----:B------:R-:W-:Y:S05]  /*6670*/  @P3 BRA `(.L_x_277) ;  /* 0x00000000000c3947 */ /* 0x000fea0003800000 */
[----:B------:R-:W5:Y:S02]  /*6680*/  LDG.E.U8 R156, desc[UR36][R8.64+0xf1] ;  /* 0x0000f124089c7981 */ /* 0x000f64000c1e1100 */
[----:B-----5:R-:W-:-:S05]  /*6690*/  PRMT R12, R156, 0x8880, RZ ;  /* 0x000088809c0c7816 */ /* 0x020fca00000000ff */
[----:B------:R-:W-:-:S07]  /*66a0*/  IMAD R3, R12, R155, RZ ;  /* 0x0000009b0c037224 */ /* 0x000fce00078e02ff */
.L_x_277:
[----:B------:R-:W-:Y:S05]  /*66b0*/  BSYNC B1 ;  /* 0x0000000000017941 */ /* 0x000fea0003800000 */
.L_x_276:
[----:B------:R-:W-:Y:S01]  /*66c0*/  @!P3 IMAD R145, R145, R154, R3 ;  /* 0x0000009a9191b224 */ /* 0x000fe200078e0203 */
[----:B------:R-:W-:Y:S04]  /*66d0*/  BSSY B1, `(.L_x_278) ;  /* 0x0000006000017945 */ /* 0x000fe80003800000 */
[----:B------:R0:W-:Y:S01]  /*66e0*/  @!P3 STG.E.U8 desc[UR36][R4.64+0xf1], R145 ;  /* 0x0000f1910400b986 */ /* 0x0001e2000c101124 */
[----:B------:R-:W-:Y:S05]  /*66f0*/  @P4 BRA `(.L_x_279) ;  /* 0x00000000000c4947 */ /* 0x000fea0003800000 */
[----:B------:R-:W5:Y:S02]  /*6700*/  LDG.E.U8 R156, desc[UR36][R10.64+0xf0] ;  /* 0x0000f0240a9c7981 */ /* 0x000f64000c1e1100 */
[----:B-----5:R-:W-:-:S05]  /*6710*/  PRMT R12, R156, 0x8880, RZ ;  /* 0x000088809c0c7816 */ /* 0x020fca00000000ff */
[----:B------:R-:W-:-:S07]  /*6720*/  IMAD R3, R12, R155, RZ ;  /* 0x0000009b0c037224 */ /* 0x000fce00078e02ff */
.L_x_279:
[----:B------:R-:W-:Y:S05]  /*6730*/  BSYNC B1 ;  /* 0x0000000000017941 */ /* 0x000fea0003800000 */
.L_x_278:
[----:B------:R-:W-:Y:S01]  /*6740*/  ISETP.LT.OR P2, PT, R0, 0xf2, !P0 ;  /* 0x000000f20000780c */ /* 0x000fe20004741670 */
[----:B-1----:R-:W-:Y:S01]  /*6750*/  @!P4 IMAD R13, R146, R154, R3 ;  /* 0x0000009a920dc224 */ /* 0x002fe200078e0203 */
[----:B------:R-:W-:Y:S01]  /*6760*/  BSSY B1, `(.L_x_280) ;  /* 0x0000009000017945 */ /* 0x000fe20003800000 */
[C---:B------:R-:W-:Y:S02]  /*6770*/  ISETP.LT.OR P3, PT, R0.reuse, 0xf9, !P1 ;  /* 0x000000f90000780c */ /* 0x040fe40004f61670 */
[C---:B------:R-:W-:Y:S01]  /*6780*/  ISETP.LT.OR P1, PT, R0.reuse, 0xfa, !P1 ;  /* 0x000000fa0000780c */ /* 0x040fe20004f21670 */
[----:B------:R1:W-:Y:S01]  /*6790*/  @!P4 STG.E.U8 desc[UR36][R6.64+0xf0], R13 ;  /* 0x0000f00d0600c986 */ /* 0x0003e2000c101124 */
[----:B------:R-:W-:-:S06]  /*67a0*/  ISETP.LT.OR P4, PT, R0, 0xf9, !P0 ;  /* 0x000000f90000780c */ /* 0x000fcc0004781670 */
[----:B------:R-:W-:Y:S07]  /*67b0*/  @P2 BRA `(.L_x_281) ;  /* 0x00000000000c2947 */ /* 0x000fee0003800000 */
[----:B------:R-:W5:Y:S02]  /*67c0*/  LDG.E.U8 R156, desc[UR36][R10.64+0xf1] ;  /* 0x0000f1240a9c7981 */ /* 0x000f64000c1e1100 */
[----:B-----5:R-:W-:-:S05]  /*67d0*/  PRMT R12, R156, 0x8880, RZ ;  /* 0x000088809c0c7816 */ /* 0x020fca00000000ff */
[----:B------:R-:W-:-:S07]  /*67e0*/  IMAD R3, R12, R155, RZ ;  /* 0x0000009b0c037224 */ /* 0x000fce00078e02ff */
.L_x_281:
[----:B------:R-:W-:Y:S05]  /*67f0*/  BSYNC B1 ;  /* 0x0000000000017941 */ /* 0x000fea0003800000 */
.L_x_280:
[----:B------:R-:W-:Y:S01]  /*6800*/  @!P2 IMAD R147, R147, R154, R3 ;  /* 0x0000009a9393a224 */ /* 0x000fe200078e0203 */
[----:B------:R-:W-:Y:S04]  /*6810*/  BSSY B1, `(.L_x_282) ;  /* 0x0000006000017945 */ /* 0x000fe80003800000 */
[----:B------:R0:W-:Y:S01]  /*6820*/  @!P2 STG.E.U8 desc[UR36][R6.64+0xf1], R147 ;  /* 0x0000f1930600a986 */ /* 0x0001e2000c101124 */
[----:B------:R-:W-:Y:S05]  /*6830*/  @P3 BRA `(.L_x_283) ;  /* 0x00000000000c3947 */ /* 0x000fea0003800000 */
[----:B------:R-:W5:Y:S02]  /*6840*/  LDG.E.U8 R156, desc[UR36][R8.64+0xf8] ;  /* 0x0000f824089c7981 */ /* 0x000f64000c1e1100 */
[----:B-----5:R-:W-:-:S05]  /*6850*/  PRMT R12, R156, 0x8880, RZ ;  /* 0x000088809c0c7816 */ /* 0x020fca00000000ff */
[----:B------:R-:W-:-:S07]  /*6860*/  IMAD R3, R12, R155, RZ ;  /* 0x0000009b0c037224 */ /* 0x000fce00078e02ff */
.L_x_283:
[----:B------:R-:W-:Y:S05]  /*6870*/  BSYNC B1 ;  /* 0x0000000000017941 */ /* 0x000fea0003800000 */
.L_x_282:
[----:B-1----:R-:W-:Y:S01]  /*6880*/  @!P3 IMAD R13, R148, R154, R3 ;  /* 0x0000009a940db224 */ /* 0x002fe200078e0203 */
[----:B------:R-:W-:Y:S04]  /*6890*/  BSSY B1, `(.L_x_284) ;  /* 0x0000006000017945 */ /* 0x000fe80003800000 */
[----:B------:R1:W-:Y:S01]  /*68a0*/  @!P3 STG.E.U8 desc[UR36][R4.64+0xf8], R13 ;  /* 0x0000f80d0400b986 */ /* 0x0003e2000c101124 */
[----:B------:R-:W-:Y:S05]  /*68b0*/  @P1 BRA `(.L_x_285) ;  /* 0x00000000000c1947 */ /* 0x000fea0003800000 */
[----:B------:R-:W5:Y:S02]  /*68c0*/  LDG.E.U8 R156, desc[UR36][R8.64+0xf9] ;  /* 0x0000f924089c7981 */ /* 0x000f64000c1e1100 */
[----:B-----5:R-:W-:-:S05]  /*68d0*/  PRMT R12, R156, 0x8880, RZ ;  /* 0x000088809c0c7816 */ /* 0x020fca00000000ff */
[----:B------:R-:W-:-:S07]  /*68e0*/  IMAD R3, R12, R155, RZ ;  /* 0x0000009b0c037224 */ /* 0x000fce00078e02ff */
.L_x_285:
[----:B------:R-:W-:Y:S05]  /*68f0*/  BSYNC B1 ;  /* 0x0000000000017941 */ /* 0x000fea0003800000 */
.L_x_284:
[----:B------:R-:W-:Y:S01]  /*6900*/  @!P1 IMAD R149, R149, R154, R3 ;  /* 0x0000009a95959224 */ /* 0x000fe200078e0203 */
[----:B------:R-:W-:Y:S04]  /*6910*/  BSSY B1, `(.L_x_286) ;  /* 0x0000006000017945 */ /* 0x000fe80003800000 */
[----:B------:R0:W-:Y:S01]  /*6920*/  @!P1 STG.E.U8 desc[UR36][R4.64+0xf9], R149 ;  /* 0x0000f99504009986 */ /* 0x0001e2000c101124 */
[----:B------:R-:W-:Y:S05]  /*6930*/  @P4 BRA `(.L_x_287) ;  /* 0x00000000000c4947 */ /* 0x000fea0003800000 */
[----:B------:R-:W0:Y:S02]  /*6940*/  LDG.E.U8 R156, desc[UR36][R10.64+0xf8] ;  /* 0x0000f8240a9c7981 */ /* 0x000e24000c1e1100 */
[----:B012-4-:R-:W-:-:S05]  /*6950*/  PRMT R4, R156, 0x8880, RZ ;  /* 0x000088809c047816 */ /* 0x017fca00000000ff */
[----:B------:R-:W-:-:S07]  /*6960*/  IMAD R3, R4, R155, RZ ;  /* 0x0000009b04037224 */ /* 0x000fce00078e02ff */
.L_x_287:
[----:B------:R-:W-:Y:S05]  /*6970*/  BSYNC B1 ;  /* 0x0000000000017941 */ /* 0x000fea0003800000 */
.L_x_286:
[----:B012-4-:R-:W-:Y:S01]  /*6980*/  @!P4 IMAD R5, R150, R154, R3 ;  /* 0x0000009a9605c224 */ /* 0x017fe200078e0203 */
[----:B------:R-:W-:Y:S01]  /*6990*/  ISETP.LT.OR P0, PT, R0, 0xfa, !P0 ;  /* 0x000000fa0000780c */ /* 0x000fe20004701670 */
[----:B------:R-:W-:Y:S03]  /*69a0*/  BSSY B1, `(.L_x_288) ;  /* 0x0000006000017945 */ /* 0x000fe60003800000 */
[----:B------:R0:W-:Y:S09]  /*69b0*/  @!P4 STG.E.U8 desc[UR36][R6.64+0xf8], R5 ;  /* 0x0000f8050600c986 */ /* 0x0001f2000c101124 */
[----:B------:R-:W-:Y:S05]  /*69c0*/  @P0 BRA `(.L_x_289) ;  /* 0x00000000000c0947 */ /* 0x000fea0003800000 */
[----:B------:R-:W2:Y:S02]  /*69d0*/  LDG.E.U8 R156, desc[UR36][R10.64+0xf9] ;  /* 0x0000f9240a9c7981 */ /* 0x000ea4000c1e1100 */
[----:B--2---:R-:W-:-:S05]  /*69e0*/  PRMT R0, R156, 0x8880, RZ ;  /* 0x000088809c007816 */ /* 0x004fca00000000ff */
[----:B------:R-:W-:-:S07]  /*69f0*/  IMAD R3, R0, R155, RZ ;  /* 0x0000009b00037224 */ /* 0x000fce00078e02ff */
.L_x_289:
[----:B------:R-:W-:Y:S05]  /*6a00*/  BSYNC B1 ;  /* 0x0000000000017941 */ /* 0x000fea0003800000 */
.L_x_288:
[----:B------:R-:W-:Y:S01]  /*6a10*/  IMAD R3, R151, R154, R3 ;  /* 0x0000009a97037224 */ /* 0x000fe200078e0203 */
[----:B------:R-:W-:Y:S06]  /*6a20*/  @P0 BRA `(.L_x_290) ;  /* 0x0000001800100947 */ /* 0x000fec0003800000 */
[----:B------:R1:W-:Y:S01]  /*6a30*/  STG.E.U8 desc[UR36][R6.64+0xf9], R3 ;  /* 0x0000f90306007986 */ /* 0x0003e2000c101124 */
[----:B------:R-:W-:Y:S05]  /*6a40*/  BRA `(.L_x_290) ;  /* 0x0000001800087947 */ /* 0x000fea0003800000 */
.L_x_33:
[C---:B------:R-:W-:Y:S02]  /*6a50*/  ISETP.GE.AND P1, PT, R20.reuse, 0x1, PT ;  /* 0x000000011400780c */ /* 0x040fe40003f26270 */
[----:B------:R-:W-:Y:S02]  /*6a60*/  ISETP.GE.AND P0, PT, R20, 0x9, PT ;  /* 0x000000091400780c */ /* 0x000fe40003f06270 */
[C---:B------:R-:W-:Y:S02]  /*6a70*/  ISETP.LT.OR P2, PT, R0.reuse, 0x1, !P1 ;  /* 0x000000010000780c */ /* 0x040fe40004f41670 */
[C---:B------:R-:W-:Y:S02]  /*6a80*/  ISETP.LT.OR P3, PT, R0.reuse, 0x2, !P1 ;  /* 0x000000020000780c */ /* 0x040fe40004f61670 */
[----:B------:R-:W-:-:S09]  /*6a90*/  ISETP.LT.OR P4, PT, R0, 0x1, !P0 ;  /* 0x000000010000780c */ /* 0x000fd20004781670 */
[-C--:B------:R-:W-:Y:S02]  /*6aa0*/  @!P2 IMAD R3, R24, R154.reuse, RZ ;  /* 0x0000009a1803a224 */ /* 0x080fe400078e02ff */
[-C--:B------:R-:W-:Y:S02]  /*6ab0*/  @!P3 IMAD R25, R25, R154.reuse, RZ ;  /* 0x0000009a1919b224 */ /* 0x080fe400078e02ff */
[----:B------:R-:W-:Y:S01]  /*6ac0*/  @!P4 IMAD R9, R26, R154, RZ ;  /* 0x0000009a1a09c224 */ /* 0x000fe200078e02ff */
[----:B------:R0:W-:Y:S01]  /*6ad0*/  @!P2 STG.E.U8 desc[UR36][R4.64], R3 ;  /* 0x000000030400a986 */ /* 0x0001e2000c101124 */
[----:B------:R-:W-:-:S03]  /*6ae0*/  ISETP.LT.OR P2, PT, R0, 0x2, !P0 ;  /* 0x000000020000780c */ /* 0x000fc60004741670 */
[----:B------:R-:W-:Y:S01]  /*6af0*/  @!P3 STG.E.U8 desc[UR36][R4.64+0x1], R25 ;  /* 0x000001190400b986 */ /* 0x000fe2000c101124 */
[----:B------:R-:W-:-:S03]  /*6b00*/  ISETP.LT.OR P3, PT, R0, 0x9, !P1 ;  /* 0x000000090000780c */ /* 0x000fc60004f61670 */
[----:B------:R1:W-:Y:S01]  /*6b10*/  @!P4 STG.E.U8 desc[UR36][R6.64], R9 ;  /* 0x000000090600c986 */ /* 0x0003e2000c101124 */
[----:B------:R-:W-:-:S05]  /*6b20*/  ISETP.LT.OR P4, PT, R0, 0xa, !P1 ;  /* 0x0000000a0000780c */ /* 0x000fca0004f81670 */
[----:B------:R-:W-:-:S04]  /*6b30*/  @!P2 IMAD R27, R27, R154, RZ ;  /* 0x0000009a1b1ba224 */ /* 0x000fc800078e02ff */
[-C--:B------:R-:W-:Y:S01]  /*6b40*/  @!P3 IMAD R11, R28, R154.reuse, RZ ;  /* 0x0000009a1c0bb224 */ /* 0x080fe200078e02ff */
[----:B------:R-:W-:Y:S01]  /*6b50*/  @!P2 STG.E.U8 desc[UR36][R6.64+0x1], R27 ;  /* 0x0000011b0600a986 */ /* 0x000fe2000c101124 */
[C---:B------:R-:W-:Y:S02]  /*6b60*/  ISETP.LT.OR P2, PT, R0.reuse, 0x9, !P0 ;  /* 0x000000090000780c */ /* 0x040fe40004741670 */
[----:B------:R-:W-:Y:S01]  /*6b70*/  @!P4 IMAD R29, R29, R154, RZ ;  /* 0x0000009a1d1dc224 */ /* 0x000fe200078e02ff */
[----:B------:R2:W-:Y:S01]  /*6b80*/  @!P3 STG.E.U8 desc[UR36][R4.64+0x8], R11 ;  /* 0x0000080b0400b986 */ /* 0x0005e2000c101124 */
[----:B------:R-:W-:-:S03]  /*6b90*/  ISETP.LT.OR P3, PT, R0, 0xa, !P0 ;  /* 0x0000000a0000780c */ /* 0x000fc60004761670 */
[----:B------:R-:W-:Y:S01]  /*6ba0*/  @!P4 STG.E.U8 desc[UR36][R4.64+0x9], R29 ;  /* 0x0000091d0400c986 */ /* 0x000fe2000c101124 */
[----:B------:R-:W-:-:S05]  /*6bb0*/  ISETP.LT.OR P4, PT, R0, 0x11, !P1 ;  /* 0x000000110000780c */ /* 0x000fca0004f81670 */
[----:B0-----:R-:W-:-:S04]  /*6bc0*/  @!P2 IMAD R3, R30, R154, RZ ;  /* 0x0000009a1e03a224 */ /* 0x001fc800078e02ff */
[-C--:B------:R-:W-:Y:S01]  /*6bd0*/  @!P3 IMAD R31, R31, R154.reuse, RZ ;  /* 0x0000009a1f1fb224 */ /* 0x080fe200078e02ff */
[----:B------:R0:W-:Y:S01]  /*6be0*/  @!P2 STG.E.U8 desc[UR36][R6.64+0x8], R3 ;  /* 0x000008030600a986 */ /* 0x0001e2000c101124 */
[----:B------:R-:W-:Y:S02]  /*6bf0*/  ISETP.LT.OR P2, PT, R0, 0x12, !P1 ;  /* 0x000000120000780c */ /* 0x000fe40004f41670 */
[----:B-1----:R-:W-:Y:S01]  /*6c00*/  @!P4 IMAD R9, R32, R154, RZ ;  /* 0x0000009a2009c224 */ /* 0x002fe200078e02ff */
[----:B------:R-:W-:Y:S01]  /*6c10*/  @!P3 STG.E.U8 desc[UR36][R6.64+0x9], R31 ;  /* 0x0000091f0600b986 */ /* 0x000fe2000c101124 */
[----:B------:R-:W-:-:S03]  /*6c20*/  ISETP.LT.OR P3, PT, R0, 0x11, !P0 ;  /* 0x000000110000780c */ /* 0x000fc60004761670 */
[----:B------:R1:W-:Y:S01]  /*6c30*/  @!P4 STG.E.U8 desc[UR36][R4.64+0x10], R9 ;  /* 0x000010090400c986 */ /* 0x0003e2000c101124 */
[----:B------:R-:W-:-:S05]  /*6c40*/  ISETP.LT.OR P4, PT, R0, 0x12, !P0 ;  /* 0x000000120000780c */ /* 0x000fca0004781670 */
[----:B------:R-:W-:-:S04]  /*6c50*/  @!P2 IMAD R33, R33, R154, RZ ;  /* 0x0000009a2121a224 */ /* 0x000fc800078e02ff */
[-C--:B--2---:R-:W-:Y:S01]  /*6c60*/  @!P3 IMAD R11, R34, R154.reuse, RZ ;  /* 0x0000009a220bb224 */ /* 0x084fe200078e02ff */
        /* <DEDUP_REMOVED lines=336> */
[----:B------:R4:W-:Y:S01]  /*8170*/  @!P3 STG.E.U8 desc[UR36][R4.64+0xf1], R145 ;  /* 0x0000f1910400b986 */ /* 0x0009e2000c101124 */
[C---:B------:R-:W-:Y:S02]  /*8180*/  ISETP.LT.OR P3, PT, R0.reuse, 0xf9, !P1 ;  /* 0x000000f90000780c */ /* 0x040fe40004f61670 */
[C---:B------:R-:W-:Y:S01]  /*8190*/  ISETP.LT.OR P1, PT, R0.reuse, 0xfa, !P1 ;  /* 0x000000fa0000780c */ /* 0x040fe20004f21670 */
[----:B------:R4:W-:Y:S01]  /*81a0*/  @!P4 STG.E.U8 desc[UR36][R6.64+0xf0], R9 ;  /* 0x0000f0090600c986 */ /* 0x0009e2000c101124 */
[----:B------:R-:W-:-:S02]  /*81b0*/  ISETP.LT.OR P4, PT, R0, 0xf9, !P0 ;  /* 0x000000f90000780c */ /* 0x000fc40004781670 */
[----:B------:R-:W-:-:S03]  /*81c0*/  ISETP.LT.OR P0, PT, R0, 0xfa, !P0 ;  /* 0x000000fa0000780c */ /* 0x000fc60004701670 */
[----:B------:R-:W-:-:S04]  /*81d0*/  @!P2 IMAD R147, R147, R154, RZ ;  /* 0x0000009a9393a224 */ /* 0x000fc800078e02ff */
[-C--:B--2---:R-:W-:Y:S01]  /*81e0*/  @!P3 IMAD R11, R148, R154.reuse, RZ ;  /* 0x0000009a940bb224 */ /* 0x084fe200078e02ff */
[----:B------:R4:W-:Y:S01]  /*81f0*/  @!P2 STG.E.U8 desc[UR36][R6.64+0xf1], R147 ;  /* 0x0000f1930600a986 */ /* 0x0009e2000c101124 */
[-C--:B------:R-:W-:Y:S02]  /*8200*/  @!P1 IMAD R149, R149, R154.reuse, RZ ;  /* 0x0000009a95959224 */ /* 0x080fe400078e02ff */
[-C--:B0-----:R-:W-:Y:S01]  /*8210*/  @!P4 IMAD R3, R150, R154.reuse, RZ ;  /* 0x0000009a9603c224 */ /* 0x081fe200078e02ff */
[----:B------:R4:W-:Y:S01]  /*8220*/  @!P3 STG.E.U8 desc[UR36][R4.64+0xf8], R11 ;  /* 0x0000f80b0400b986 */ /* 0x0009e2000c101124 */
[----:B------:R-:W-:-:S03]  /*8230*/  @!P0 IMAD R151, R151, R154, RZ ;  /* 0x0000009a97978224 */ /* 0x000fc600078e02ff */
[----:B------:R4:W-:Y:S04]  /*8240*/  @!P1 STG.E.U8 desc[UR36][R4.64+0xf9], R149 ;  /* 0x0000f99504009986 */ /* 0x0009e8000c101124 */
[----:B------:R4:W-:Y:S04]  /*8250*/  @!P4 STG.E.U8 desc[UR36][R6.64+0xf8], R3 ;  /* 0x0000f8030600c986 */ /* 0x0009e8000c101124 */
[----:B------:R4:W-:Y:S02]  /*8260*/  @!P0 STG.E.U8 desc[UR36][R6.64+0xf9], R151 ;  /* 0x0000f99706008986 */ /* 0x0009e4000c101124 */
.L_x_290:
[----:B------:R-:W-:Y:S05]  /*8270*/  BSYNC B0 ;  /* 0x0000000000007941 */ /* 0x000fea0003800000 */
.L_x_32:
[----:B------:R-:W-:Y:S01]  /*8280*/  ULDC UR4, c[0x0][0xc] ;  /* 0x0000030000047ab9 */ /* 0x000fe20000000800 */
[----:B------:R-:W-:Y:S01]  /*8290*/  ULDC UR5, c[0x0][0x10] ;  /* 0x0000040000057ab9 */ /* 0x000fe20000000800 */
[----:B-1--4-:R-:W1:Y:S01]  /*82a0*/  LDC R3, c[0x0][0x14] ;  /* 0x00000500ff037b82 */ /* 0x012e620000000800 */
[----:B------:R-:W-:Y:S01]  /*82b0*/  UIMAD.WIDE.U32 UR4, UR4, UR5, URZ ;  /* 0x00000005040472a5 */ /* 0x000fe2000f8e003f */
[----:B------:R-:W-:Y:S01]  /*82c0*/  PRMT R0, RZ, 0x7610, R0 ;  /* 0x00007610ff007816 */ /* 0x000fe20000000000 */
[----:B------:R-:W-:Y:S02]  /*82d0*/  IMAD.MOV.U32 R152, RZ, RZ, -0x1 ;  /* 0xffffffffff987424 */ /* 0x000fe400078e00ff */
[----:B------:R-:W-:Y:S02]  /*82e0*/  IMAD.MOV.U32 R22, RZ, RZ, -0x1 ;  /* 0xffffffffff167424 */ /* 0x000fe400078e00ff */
[----:B-1----:R-:W-:-:S04]  /*82f0*/  IMAD.WIDE.U32 R16, R3, UR4, R16 ;  /* 0x0000000403107c25 */ /* 0x002fc8000f8e0010 */
[----:B------:R-:W-:Y:S01]  /*8300*/  IMAD R3, R3, UR5, RZ ;  /* 0x0000000503037c24 */ /* 0x000fe2000f8e02ff */
[----:B------:R-:W-:Y:S02]  /*8310*/  ULDC.64 UR4, c[0x0][0x650] ;  /* 0x0001940000047ab9 */ /* 0x000fe40000000a00 */
[----:B------:R-:W-:Y:S01]  /*8320*/  ISETP.GE.U32.AND P0, PT, R16, UR4, PT ;  /* 0x0000000410007c0c */ /* 0x000fe2000bf06070 */
[----:B------:R-:W-:-:S05]  /*8330*/  IMAD.IADD R17, R17, 0x1, R3 ;  /* 0x0000000111117824 */ /* 0x000fca00078e0203 */
[----:B------:R-:W-:-:S13]  /*8340*/  ISETP.GE.U32.AND.EX P0, PT, R17, UR5, PT, P0 ;  /* 0x0000000511007c0c */ /* 0x000fda000bf06100 */
[----:B------:R-:W-:Y:S05]  /*8350*/  @P0 BRA `(.L_x_291) ;  /* 0x0000000400640947 */ /* 0x000fea0003800000 */
[----:B------:R-:W1:Y:S01]  /*8360*/  S2R R12, SR_CTAID.X ;  /* 0x00000000000c7919 */ /* 0x000e620000002500 */
[----:B------:R-:W2:Y:S01]  /*8370*/  LDC.64 R10, c[0x0][0x628] ;  /* 0x00018a00ff0a7b82 */ /* 0x000ea20000000a00 */
[----:B------:R-:W-:Y:S01]  /*8380*/  ULDC UR4, c[0x0][0x150] ;  /* 0x0000540000047ab9 */ /* 0x000fe20000000800 */
[----:B------:R-:W-:Y:S01]  /*8390*/  IMAD.MOV.U32 R8, RZ, RZ, R16 ;  /* 0x000000ffff087224 */ /* 0x000fe200078e0010 */
[----:B------:R-:W4:Y:S01]  /*83a0*/  S2R R24, SR_CTAID.Y ;  /* 0x0000000000187919 */ /* 0x000f220000002600 */
[----:B------:R-:W-:-:S04]  /*83b0*/  IMAD.MOV.U32 R9, RZ, RZ, R17 ;  /* 0x000000ffff097224 */ /* 0x000fc800078e0011 */
[----:B------:R-:W0:Y:S08]  /*83c0*/  LDC R21, c[0x0][0x144] ;  /* 0x00005100ff157b82 */ /* 0x000e300000000800 */
[----:B------:R-:W0:Y:S08]  /*83d0*/  LDC R0, c[0x0][0x630] ;  /* 0x00018c00ff007b82 */ /* 0x000e300000000800 */
[----:B------:R-:W0:Y:S01]  /*83e0*/  LDC.64 R14, c[0x0][0x620] ;  /* 0x00018800ff0e7b82 */ /* 0x000e220000000a00 */
[----:B--2---:R-:W-:-:S04]  /*83f0*/  ISETP.NE.U32.AND P0, PT, R10, RZ, PT ;  /* 0x000000ff0a00720c */ /* 0x004fc80003f05070 */
[----:B------:R-:W-:Y:S02]  /*8400*/  ISETP.NE.AND.EX P0, PT, R11, RZ, PT, P0 ;  /* 0x000000ff0b00720c */ /* 0x000fe40003f05300 */
[----:B-1----:R-:W-:-:S05]  /*8410*/  I2FP.F32.U32 R3, R12 ;  /* 0x0000000c00037245 */ /* 0x002fca0000201000 */
[----:B------:R-:W-:-:S04]  /*8420*/  FMUL R3, R3, UR4 ;  /* 0x0000000403037c20 */ /* 0x000fc80008400000 */
[----:B------:R1:W2:Y:S02]  /*8430*/  F2I.U32.TRUNC.NTZ R20, R3 ;  /* 0x0000000300147305 */ /* 0x0002a4000020f000 */
[----:B----4-:R-:W-:Y:S05]  /*8440*/  @!P0 BRA `(.L_x_292) ;  /* 0x0000000000288947 */ /* 0x010fea0003800000 */
[----:B-1----:R-:W1:Y:S02]  /*8450*/  LDC R3, c[0x0][0x634] ;  /* 0x00018d00ff037b82 */ /* 0x002e640000000800 */
[----:B-1----:R-:W-:-:S05]  /*8460*/  IADD3 R3, P0, R16, R3, RZ ;  /* 0x0000000310037210 */ /* 0x002fca0007f1e0ff */
[----:B------:R-:W-:-:S04]  /*8470*/  IMAD.X R13, RZ, RZ, R17, P0 ;  /* 0x000000ffff0d7224 */ /* 0x000fc800000e0611 */
[----:B0-----:R-:W-:-:S04]  /*8480*/  IMAD.WIDE.U32 R4, R13, R10, RZ ;  /* 0x0000000a0d047225 */ /* 0x001fc800078e00ff */
[----:B---3--:R-:W-:-:S04]  /*8490*/  IMAD.WIDE.U32 R6, P0, R3, R11, R4 ;  /* 0x0000000b03067225 */ /* 0x008fc80007800004 */
[----:B------:R-:W-:-:S04]  /*84a0*/  IMAD.WIDE.U32 R4, R3, R10, RZ ;  /* 0x0000000a03047225 */ /* 0x000fc800078e00ff */
[----:B------:R-:W-:Y:S01]  /*84b0*/  IMAD.X R9, RZ, RZ, RZ, P0 ;  /* 0x000000ffff097224 */ /* 0x000fe200000e06ff */
[----:B------:R-:W-:Y:S01]  /*84c0*/  IADD3 RZ, P0, R5, R6, RZ ;  /* 0x0000000605ff7210 */ /* 0x000fe20007f1e0ff */
[----:B------:R-:W-:-:S04]  /*84d0*/  IMAD.MOV.U32 R8, RZ, RZ, R7 ;  /* 0x000000ffff087224 */ /* 0x000fc800078e0007 */
[----:B------:R-:W-:-:S08]  /*84e0*/  IMAD.WIDE.U32.X R8, R13, R11, R8, P0 ;  /* 0x0000000b0d087225 */ /* 0x000fd000000e0408 */
.L_x_292:
[----:B------:R-:W4:Y:S01]  /*84f0*/  LDC.64 R30, c[0x0][0x640] ;  /* 0x00019000ff1e7b82 */ /* 0x000f220000000a00 */
[-CC-:B0-----:R-:W-:Y:S01]  /*8500*/  SHF.R.U64 R22, R8, R0.reuse, R9.reuse ;  /* 0x0000000008167219 */ /* 0x181fe20000001209 */
[----:B--2---:R-:W-:Y:S01]  /*8510*/  IMAD.MOV R20, RZ, RZ, -R20 ;  /* 0x000000ffff147224 */ /* 0x004fe200078e0a14 */
[----:B------:R-:W-:Y:S01]  /*8520*/  SHF.R.U32.HI R0, RZ, R0, R9 ;  /* 0x00000000ff007219 */ /* 0x000fe20000011609 */
[----:B------:R-:W-:Y:S01]  /*8530*/  ULDC UR4, c[0x0][0x154] ;  /* 0x0000550000047ab9 */ /* 0x000fe20000000800 */
[----:B-1----:R-:W-:Y:S01]  /*8540*/  IADD3 R3, P0, RZ, -R22, RZ ;  /* 0x80000016ff037210 */ /* 0x002fe20007f1e0ff */
[----:B------:R-:W-:Y:S02]  /*8550*/  IMAD R26, R21, R20, R12 ;  /* 0x00000014151a7224 */ /* 0x000fe400078e020c */
[----:B---3--:R-:W0:Y:S01]  /*8560*/  LDC R6, c[0x0][0x618] ;  /* 0x00018600ff067b82 */ /* 0x008e220000000800 */
[----:B------:R-:W-:Y:S02]  /*8570*/  IMAD.MOV.U32 R7, RZ, RZ, 0x1 ;  /* 0x00000001ff077424 */ /* 0x000fe400078e00ff */
[----:B------:R-:W-:-:S04]  /*8580*/  IMAD.X R5, RZ, RZ, ~R0, P0 ;  /* 0x000000ffff057224 */ /* 0x000fc800000e0e00 */
[-C--:B------:R-:W-:Y:S01]  /*8590*/  IMAD R0, R5, R14.reuse, RZ ;  /* 0x0000000e05007224 */ /* 0x080fe200078e02ff */
[----:B------:R-:W1:Y:S01]  /*85a0*/  LDC R8, c[0x0][0x608] ;  /* 0x00018200ff087b82 */ /* 0x000e620000000800 */
[----:B------:R-:W-:-:S04]  /*85b0*/  IMAD.WIDE.U32 R4, R3, R14, R16 ;  /* 0x0000000e03047225 */ /* 0x000fc800078e0010 */
[----:B------:R-:W-:Y:S01]  /*85c0*/  IMAD R3, R3, R15, R0 ;  /* 0x0000000f03037224 */ /* 0x000fe200078e0200 */
[----:B------:R-:W-:Y:S02]  /*85d0*/  I2FP.F32.U32 R0, R24 ;  /* 0x0000001800007245 */ /* 0x000fe40000201000 */
[----:B------:R-:W2:Y:S01]  /*85e0*/  LDC R28, c[0x0][0x658] ;  /* 0x00019600ff1c7b82 */ /* 0x000ea20000000800 */
[----:B------:R-:W-:Y:S01]  /*85f0*/  IMAD.IADD R3, R5, 0x1, R3 ;  /* 0x0000000105037824 */ /* 0x000fe200078e0203 */
[----:B----4-:R-:W-:Y:S01]  /*8600*/  ISETP.NE.U32.AND P0, PT, R30, RZ, PT ;  /* 0x000000ff1e00720c */ /* 0x010fe20003f05070 */
[----:B------:R-:W-:Y:S01]  /*8610*/  FMUL R0, R0, UR4 ;  /* 0x0000000400007c20 */ /* 0x000fe20008400000 */
[----:B------:R-:W-:Y:S02]  /*8620*/  IMAD.MOV.U32 R5, RZ, RZ, -0x1 ;  /* 0xffffffffff057424 */ /* 0x000fe400078e00ff */
[----:B------:R-:W-:Y:S01]  /*8630*/  ISETP.NE.AND.EX P0, PT, R31, RZ, PT, P0 ;  /* 0x000000ff1f00720c */ /* 0x000fe20003f05300 */
[----:B------:R3:W4:Y:S01]  /*8640*/  F2I.U32.TRUNC.NTZ R13, R0 ;  /* 0x00000000000d7305 */ /* 0x000722000020f000 */
[----:B------:R-:W3:Y:S01]  /*8650*/  LDC R15, c[0x0][0x148] ;  /* 0x00005200ff0f7b82 */ /* 0x000ee20000000800 */
[----:B0-----:R-:W-:-:S02]  /*8660*/  SHF.R.U64 R12, R4, R6, R3 ;  /* 0x00000006040c7219 */ /* 0x001fc40000001203 */
[----:B------:R-:W-:-:S05]  /*8670*/  SHF.R.U32.HI R3, RZ, R6, R3 ;  /* 0x00000006ff037219 */ /* 0x000fca0000011603 */
[----:B------:R-:W0:Y:S01]  /*8680*/  LDC R20, c[0x0][0x600] ;  /* 0x00018000ff147b82 */ /* 0x000e220000000800 */
[-CC-:B-1----:R-:W-:Y:S02]  /*8690*/  SHF.R.U64 R10, R12, R8.reuse, R3.reuse ;  /* 0x000000080c0a7219 */ /* 0x182fe40000001203 */
[----:B------:R-:W-:-:S05]  /*86a0*/  SHF.R.U32.HI R3, RZ, R8, R3 ;  /* 0x00000008ff037219 */ /* 0x000fca0000011603 */
[----:B------:R-:W1:Y:S01]  /*86b0*/  LDC R21, c[0x0][0x648] ;  /* 0x00019200ff157b82 */ /* 0x000e620000000800 */
[-C--:B--2---:R-:W-:Y:S02]  /*86c0*/  SHF.L.U32 R4, R5, R28.reuse, RZ ;  /* 0x0000001c05047219 */ /* 0x084fe400000006ff */
[-CC-:B------:R-:W-:Y:S02]  /*86d0*/  SHF.R.U64 R14, R10, R28.reuse, R3.reuse ;  /* 0x0000001c0a0e7219 */ /* 0x180fe40000001203 */
[----:B------:R-:W-:Y:S02]  /*86e0*/  SHF.R.U32.HI R5, RZ, R28, R3 ;  /* 0x0000001cff057219 */ /* 0x000fe40000011603 */
[----:B------:R-:W-:Y:S01]  /*86f0*/  LOP3.LUT R153, RZ, R4, RZ, 0x33, !PT ;  /* 0x00000004ff997212 */ /* 0x000fe200078e33ff */
[----:B------:R-:W2:Y:S01]  /*8700*/  LDC R25, c[0x0][0x638] ;  /* 0x00018e00ff197b82 */ /* 0x000ea20000000800 */
[----:B------:R-:W-:Y:S01]  /*8710*/  SHF.L.U32 R28, R7, R28, RZ ;  /* 0x0000001c071c7219 */ /* 0x000fe200000006ff */
[----:B------:R-:W-:-:S06]  /*8720*/  IMAD.MOV.U32 R4, RZ, RZ, R14 ;  /* 0x000000ffff047224 */ /* 0x000fcc00078e000e */
[----:B------:R-:W0:Y:S01]  /*8730*/  LDC R27, c[0x0][0x610] ;  /* 0x00018400ff1b7b82 */ /* 0x000e220000000800 */
[----:B----4-:R-:W-:Y:S05]  /*8740*/  @!P0 BRA `(.L_x_293) ;  /* 0x0000000000288947 */ /* 0x010fea0003800000 */
        /* <DEDUP_REMOVED lines=10> */
.L_x_293:
[----:B------:R-:W-:Y:S01]  /*87f0*/  ISETP.NE.AND P0, PT, R2, 0x1, PT ;  /* 0x000000010200780c */ /* 0x000fe20003f05270 */
[----:B------:R-:W-:Y:S01]  /*8800*/  IMAD.MOV R13, RZ, RZ, -R13 ;  /* 0x000000ffff0d7224 */ /* 0x000fe200078e0a0d */
[----:B-1-3--:R-:W-:Y:S01]  /*8810*/  SHF.R.U64 R0, R4, R21, R5 ;  /* 0x0000001504007219 */ /* 0x00afe20000001205 */
[----:B0-----:R-:W-:Y:S01]  /*8820*/  VIADD R5, R20, 0xffffffff ;  /* 0xffffffff14057836 */ /* 0x001fe20000000000 */
[----:B------:R-:W-:-:S03]  /*8830*/  LOP3.LUT R153, R10, R153, RZ, 0xc0, !PT ;  /* 0x000000990a997212 */ /* 0x000fc600078ec0ff */
[----:B------:R-:W-:Y:S01]  /*8840*/  IMAD.MOV R3, RZ, RZ, -R0 ;  /* 0x000000ffff037224 */ /* 0x000fe200078e0a00 */
[----:B------:R-:W-:Y:S01]  /*8850*/  LOP3.LUT R5, R12, R5, RZ, 0xc0, !PT ;  /* 0x000000050c057212 */ /* 0x000fe200078ec0ff */
[----:B------:R-:W-:Y:S02]  /*8860*/  IMAD R153, R28, R0, R153 ;  /* 0x000000001c997224 */ /* 0x000fe400078e0299 */
[----:B--2---:R-:W-:Y:S02]  /*8870*/  IMAD R0, R3, R25, R14 ;  /* 0x0000001903007224 */ /* 0x004fe400078e020e */
[----:B------:R-:W-:Y:S02]  /*8880*/  @P0 IMAD R26, R15, R13, R24 ;  /* 0x0000000d0f1a0224 */ /* 0x000fe400078e0218 */
[----:B------:R-:W-:Y:S02]  /*8890*/  IMAD R4, R0, R20, R5 ;  /* 0x0000001400047224 */ /* 0x000fe400078e0205 */
[----:B------:R-:W-:-:S02]  /*88a0*/  IMAD R153, R153, R27, R26 ;  /* 0x0000001b99997224 */ /* 0x000fc400078e021a */
[----:B------:R-:W-:-:S03]  /*88b0*/  IMAD.MOV.U32 R3, RZ, RZ, 0x1 ;  /* 0x00000001ff037424 */ /* 0x000fc600078e00ff */
[----:B------:R-:W-:Y:S02]  /*88c0*/  SEL R152, R4, R153, !P0 ;  /* 0x0000009904987207 */ /* 0x000fe40004000000 */
[----:B------:R-:W-:Y:S02]  /*88d0*/  PRMT R0, R3, 0x7610, R0 ;  /* 0x0000761003007816 */ /* 0x000fe40000000000 */
[----:B------:R-:W-:-:S07]  /*88e0*/  SEL R153, R153, R4, !P0 ;  /* 0x0000000499997207 */ /* 0x000fce0004000000 */
.L_x_291:
[----:B------:R-:W-:-:S13]  /*88f0*/  LOP3.LUT P0, RZ, R0, 0xff, RZ, 0xc0, !PT ;  /* 0x000000ff00ff7812 */ /* 0x000fda000780c0ff */
[----:B------:R-:W-:Y:S05]  /*8900*/  @P0 BRA `(.L_x_294) ;  /* 0xffffff88001c0947 */ /* 0x000fea000383ffff */
[----:B------:R-:W-:Y:S05]  /*8910*/  EXIT ;  /* 0x000000000000794d */ /* 0x000fea0003800000 */
.L_x_7:
[----:B0-----:R-:W-:Y:S01]  /*8920*/  ULDC.64 UR4, c[0x0][0x650] ;  /* 0x0001940000047ab9 */ /* 0x001fe20000000a00 */
        /* <DEDUP_REMOVED lines=25> */
.L_x_296:
[----:B------:R-:W0:Y:S01]  /*8ac0*/  LDC.64 R26, c[0x0][0x640] ;  /* 0x00019000ff1a7b82 */ /* 0x000e220000000a00 */
[-CC-:B------:R-:W-:Y:S01]  /*8ad0*/  SHF.R.U64 R20, R12, R8.reuse, R13.reuse ;  /* 0x000000080c147219 */ /* 0x180fe2000000120d */
[----:B------:R-:W-:Y:S01]  /*8ae0*/  IMAD.MOV.U32 R30, RZ, RZ, 0x1 ;  /* 0x00000001ff1e7424 */ /* 0x000fe200078e00ff */
[----:B------:R-:W-:Y:S02]  /*8af0*/  SHF.R.U32.HI R6, RZ, R8, R13 ;  /* 0x00000008ff067219 */ /* 0x000fe4000001160d */
[----:B------:R-:W-:-:S03]  /*8b00*/  IADD3 R11, P0, RZ, -R20, RZ ;  /* 0x80000014ff0b7210 */ /* 0x000fc60007f1e0ff */
[----:B------:R-:W1:Y:S02]  /*8b10*/  LDC R10, c[0x0][0x618] ;  /* 0x00018600ff0a7b82 */ /* 0x000e640000000800 */
[----:B------:R-:W-:-:S04]  /*8b20*/  IMAD.X R7, RZ, RZ, ~R6, P0 ;  /* 0x000000ffff077224 */ /* 0x000fc800000e0e06 */
[-C--:B------:R-:W-:Y:S02]  /*8b30*/  IMAD R8, R7, R22.reuse, RZ ;  /* 0x0000001607087224 */ /* 0x080fe400078e02ff */
[----:B------:R-:W2:Y:S01]  /*8b40*/  LDC R12, c[0x0][0x608] ;  /* 0x00018200ff0c7b82 */ /* 0x000ea20000000800 */
[----:B------:R-:W-:-:S04]  /*8b50*/  IMAD.WIDE.U32 R6, R11, R22, R16 ;  /* 0x000000160b067225 */ /* 0x000fc800078e0010 */
[----:B------:R-:W-:-:S03]  /*8b60*/  IMAD R11, R11, R23, R8 ;  /* 0x000000170b0b7224 */ /* 0x000fc600078e0208 */
[----:B------:R-:W3:Y:S01]  /*8b70*/  LDC R25, c[0x0][0x658] ;  /* 0x00019600ff197b82 */ /* 0x000ee20000000800 */
[----:B------:R-:W-:Y:S01]  /*8b80*/  IMAD.IADD R7, R7, 0x1, R11 ;  /* 0x0000000107077824 */ /* 0x000fe200078e020b */
[----:B0-----:R-:W-:-:S04]  /*8b90*/  ISETP.NE.U32.AND P0, PT, R26, RZ, PT ;  /* 0x000000ff1a00720c */ /* 0x001fc80003f05070 */
[----:B------:R-:W-:Y:S02]  /*8ba0*/  ISETP.NE.AND.EX P0, PT, R27, RZ, PT, P0 ;  /* 0x000000ff1b00720c */ /* 0x000fe40003f05300 */
[----:B------:R-:W0:Y:S01]  /*8bb0*/  LDC R23, c[0x0][0x600] ;  /* 0x00018000ff177b82 */ /* 0x000e220000000800 */
[-CC-:B-1----:R-:W-:Y:S02]  /*8bc0*/  SHF.R.U64 R8, R6, R10.reuse, R7.reuse ;  /* 0x0000000a06087219 */ /* 0x182fe40000001207 */
[----:B------:R-:W-:Y:S01]  /*8bd0*/  SHF.R.U32.HI R7, RZ, R10, R7 ;  /* 0x0000000aff077219 */ /* 0x000fe20000011607 */
[----:B------:R-:W-:-:S04]  /*8be0*/  IMAD.MOV.U32 R10, RZ, RZ, -0x1 ;  /* 0xffffffffff0a7424 */ /* 0x000fc800078e00ff */
        /* <DEDUP_REMOVED lines=21> */
.L_x_297:
[----:B------:R-:W-:Y:S01]  /*8d40*/  ISETP.NE.AND P0, PT, R2, 0x1, PT ;  /* 0x000000010200780c */ /* 0x000fe20003f05270 */
[----:B0-----:R-:W-:Y:S01]  /*8d50*/  VIADD R11, R23, 0xffffffff ;  /* 0xffffffff170b7836 */ /* 0x001fe20000000000 */
[----:B-1----:R-:W-:Y:S02]  /*8d60*/  SHF.R.U64 R6, R6, R24, R7 ;  /* 0x0000001806067219 */ /* 0x002fe40000001207 */
[----:B------:R-:W-:Y:S02]  /*8d70*/  SHF.L.U32 R30, R30, R25, RZ ;  /* 0x000000191e1e7219 */ /* 0x000fe400000006ff */
[----:B------:R-:W-:Y:S01]  /*8d80*/  LOP3.LUT R5, R21, R32, RZ, 0xc0, !PT ;  /* 0x0000002015057212 */ /* 0x000fe200078ec0ff */
[----:B------:R-:W-:-:S04]  /*8d90*/  IMAD.MOV R7, RZ, RZ, -R6 ;  /* 0x000000ffff077224 */ /* 0x000fc800078e0a06 */
[----:B------:R-:W-:Y:S01]  /*8da0*/  IMAD R6, R30, R6, R5 ;  /* 0x000000061e067224 */ /* 0x000fe200078e0205 */
[----:B------:R-:W-:Y:S01]  /*8db0*/  LOP3.LUT R5, R8, R11, RZ, 0xc0, !PT ;  /* 0x0000000b08057212 */ /* 0x000fe200078ec0ff */
[----:B------:R-:W-:Y:S02]  /*8dc0*/  @P0 IMAD R3, R9, R14, R4 ;  /* 0x0000000e09030224 */ /* 0x000fe400078e0204 */
[----:B--2---:R-:W-:Y:S02]  /*8dd0*/  IMAD R4, R7, R28, R22 ;  /* 0x0000001c07047224 */ /* 0x004fe400078e0216 */
[----:B---3--:R-:W-:Y:S02]  /*8de0*/  IMAD R3, R6, R29, R3 ;  /* 0x0000001d06037224 */ /* 0x008fe400078e0203 */
[----:B------:R-:W-:Y:S02]  /*8df0*/  IMAD R4, R4, R23, R5 ;  /* 0x0000001704047224 */ /* 0x000fe400078e0205 */
[----:B------:R-:W-:-:S02]  /*8e00*/  IMAD.MOV.U32 R8, RZ, RZ, 0x1 ;  /* 0x00000001ff087424 */ /* 0x000fc400078e00ff */
[----:B------:R-:W-:Y:S01]  /*8e10*/  IMAD.MOV.U32 R6, RZ, RZ, R20 ;  /* 0x000000ffff067224 */ /* 0x000fe200078e0014 */
[----:B------:R-:W-:Y:S02]  /*8e20*/  SEL R7, R4, R3, !P0 ;  /* 0x0000000304077207 */ /* 0x000fe40004000000 */
[----:B------:R-:W-:-:S07]  /*8e30*/  SEL R21, R3, R4, !P0 ;  /* 0x0000000403157207 */ /* 0x000fce0004000000 */
.L_x_295:
[----:B------:R-:W-:-:S08]  /*8e40*/  NOP ;  /* 0x0000000000007918 */ /* 0x000fd00000000000 */
[----:B------:R-:W0:-:S00]  /*8e50*/  USETMAXREG.DEALLOC.CTAPOOL 0x28 ;  /* 0x00000028000079c8 */ /* 0x000e0000080e0500 */
[----:B0-----:R-:W-:-:S13]  /*8e60*/  ISETP.NE.AND P0, PT, R0, RZ, PT ;  /* 0x000000ff0000720c */ /* 0x001fda0003f05270 */
[----:B------:R-:W-:Y:S05]  /*8e70*/  @P0 EXIT ;  /* 0x000000000000094d */ /* 0x000fea0003800000 */
[----:B------:R-:W-:Y:S01]  /*8e80*/  LOP3.LUT P0, RZ, R8, 0xff, RZ, 0xc0, !PT ;  /* 0x000000ff08ff7812 */ /* 0x000fe2000780c0ff */
[----:B------:R-:W-:Y:S02]  /*8e90*/  IMAD.MOV.U32 R0, RZ, RZ, 0x1 ;  /* 0x00000001ff007424 */ /* 0x000fe400078e00ff */
[----:B------:R-:W-:-:S10]  /*8ea0*/  IMAD.MOV.U32 R3, RZ, RZ, RZ ;  /* 0x000000ffff037224 */ /* 0x000fd400078e00ff */
[----:B------:R-:W-:Y:S05]  /*8eb0*/  @!P0 BRA `(.L_x_298) ;  /* 0x0000000c00488947 */ /* 0x000fea0003800000 */
[----:B------:R-:W0:Y:S01]  /*8ec0*/  LDC R0, c[0x0][0x28c] ;  /* 0x0000a300ff007b82 */ /* 0x000e220000000800 */
[----:B------:R-:W-:Y:S01]  /*8ed0*/  ULDC UR5, c[0x0][0x658] ;  /* 0x0001960000057ab9 */ /* 0x000fe20000000800 */
[----:B------:R-:W-:Y:S01]  /*8ee0*/  UMOV UR7, 0xffffffff ;  /* 0xffffffff00077882 */ /* 0x000fe20000000000 */
[----:B------:R-:W-:Y:S01]  /*8ef0*/  ULDC UR6, c[0x0][0xc] ;  /* 0x0000030000067ab9 */ /* 0x000fe20000000800 */
[----:B------:R-:W-:Y:S01]  /*8f00*/  USHF.L.U32 UR8, UR7, UR5, URZ ;  /* 0x0000000507087299 */ /* 0x000fe2000800063f */
[----:B------:R-:W-:Y:S01]  /*8f10*/  BSSY B0, `(.L_x_298) ;  /* 0x00000cc000007945 */ /* 0x000fe20003800000 */
[----:B------:R-:W-:Y:S01]  /*8f20*/  UMOV UR9, 0x1 ;  /* 0x0000000100097882 */ /* 0x000fe20000000000 */
[----:B------:R-:W-:Y:S01]  /*8f30*/  ULDC UR7, c[0x0][0x10] ;  /* 0x0000040000077ab9 */ /* 0x000fe20000000800 */
[----:B------:R-:W1:Y:S01]  /*8f40*/  S2UR UR10, SR_CgaCtaId ;  /* 0x00000000000a79c3 */ /* 0x000e620000008800 */
[----:B------:R-:W-:Y:S01]  /*8f50*/  UIMAD.WIDE.U32 UR6, UR6, UR7, URZ ;  /* 0x00000007060672a5 */ /* 0x000fe2000f8e003f */
[----:B------:R-:W-:Y:S01]  /*8f60*/  IMAD.MOV.U32 R9, RZ, RZ, 0x1 ;  /* 0x00000001ff097424 */ /* 0x000fe200078e00ff */
[----:B------:R-:W-:Y:S01]  /*8f70*/  USHF.L.U32 UR17, UR9, UR5, URZ ;  /* 0x0000000509117299 */ /* 0x000fe2000800063f */
[----:B------:R-:W-:Y:S01]  /*8f80*/  LOP3.LUT R13, R19, 0x2, RZ, 0xfc, !PT ;  /* 0x00000002130d7812 */ /* 0x000fe200078efcff */
[----:B------:R-:W-:Y:S01]  /*8f90*/  ULDC UR4, c[0x0][0x600] ;  /* 0x0001800000047ab9 */ /* 0x000fe20000000800 */
[----:B------:R-:W-:Y:S01]  /*8fa0*/  ULDC UR5, c[0x0][0x14] ;  /* 0x0000050000057ab9 */ /* 0x000fe20000000800 */
[----:B------:R-:W-:-:S02]  /*8fb0*/  UIADD3 UR4, UR4, -0x1, URZ ;  /* 0xffffffff04047890 */ /* 0x000fc4000fffe03f */
[----:B------:R-:W-:Y:S02]  /*8fc0*/  UIMAD.WIDE.U32 UR22, UR6, UR5, URZ ;  /* 0x00000005061672a5 */ /* 0x000fe4000f8e003f */
[----:B------:R-:W-:Y:S02]  /*8fd0*/  UIMAD UR13, UR7, UR5, URZ ;  /* 0x00000005070d72a4 */ /* 0x000fe4000f8e023f */
[----:B------:R-:W-:Y:S02]  /*8fe0*/  ULOP3.LUT UR16, URZ, UR8, URZ, 0x33, !UPT ;  /* 0x000000083f107292 */ /* 0x000fe4000f8e333f */
[----:B------:R-:W-:Y:S01]  /*8ff0*/  UIADD3 UR13, UR23, UR13, URZ ;  /* 0x0000000d170d7290 */ /* 0x000fe2000fffe03f */
[----:B0-----:R-:W-:Y:S01]  /*9000*/  VIADD R0, R0, 0x7f ;  /* 0x0000007f00007836 */ /* 0x001fe20000000000 */
[----:B------:R-:W-:-:S04]  /*9010*/  ULDC.64 UR24, c[0x0][0x198] ;  /* 0x0000660000187ab9 */ /* 0x000fc80000000a00 */
[----:B------:R-:W-:Y:S01]  /*9020*/  SHF.R.S32.HI R3, RZ, 0x1f, R0 ;  /* 0x0000001fff037819 */ /* 0x000fe20000011400 */
[----:B-1----:R-:W-:-:S03]  /*9030*/  IMAD.U32 R8, RZ, RZ, UR10 ;  /* 0x0000000aff087e24 */ /* 0x002fc6000f8e00ff */
[----:B------:R-:W-:Y:S01]  /*9040*/  LEA.HI R3, R3, R0, RZ, 0x7 ;  /* 0x0000000003037211 */ /* 0x000fe200078f38ff */
[----:B------:R-:W-:-:S03]  /*9050*/  IMAD.MOV.U32 R0, RZ, RZ, 0x1 ;  /* 0x00000001ff007424 */ /* 0x000fc600078e00ff */
[----:B------:R-:W-:Y:S01]  /*9060*/  SHF.R.S32.HI R10, RZ, 0x7, R3 ;  /* 0x00000007ff0a7819 */ /* 0x000fe20000011403 */
[----:B------:R-:W-:Y:S01]  /*9070*/  IMAD.MOV.U32 R3, RZ, RZ, RZ ;  /* 0x000000ffff037224 */ /* 0x000fe200078e00ff */
[----:B------:R-:W-:-:S03]  /*9080*/  LEA R11, R8, 0x100, 0xc ;  /* 0x00000100080b7811 */ /* 0x000fc600078e60ff */
[----:B------:R-:W-:-:S07]  /*9090*/  VIADD R12, R10, 0x1 ;  /* 0x000000010a0c7836 */ /* 0x000fce0000000000 */
.L_x_309:
[----:B------:R-:W-:-:S03]  /*90a0*/  UMOV UR5, 0xffffffff ;  /* 0xffffffff00057882 */ /* 0x000fc60000000000 */
[----:B------:R-:W-:Y:S05]  /*90b0*/  BRA.DIV UR5, `(.L_x_299) ;  /* 0x0000000e05b07947 */ /* 0x000fea000b800000 */
[----:B------:R-:W-:-:S13]  /*90c0*/  ELECT P6, URZ, PT ;  /* 0x00000000003f782f */ /* 0x000fda00038c0000 */
.L_x_320:
[----:B------:R-:W0:Y:S01]  /*90d0*/  LDC R4, c[0x0][0x28c] ;  /* 0x0000a300ff047b82 */ /* 0x000e220000000800 */
[----:B------:R-:W-:Y:S01]  /*90e0*/  BSSY B1, `(.L_x_300) ;  /* 0x000003a000017945 */ /* 0x000fe20003800000 */
[----:B0-----:R-:W-:-:S13]  /*90f0*/  ISETP.LT.OR P6, PT, R4, 0x1, !P6 ;  /* 0x000000010400780c */ /* 0x001fda00077c1670 */
[----:B------:R-:W-:Y:S05]  /*9100*/  @P6 BRA `(.L_x_301) ;  /* 0x0000000000dc6947 */ /* 0x000fea0003800000 */
[----:B------:R-:W-:Y:S02]  /*9110*/  IMAD R21, R21, 0x4, R8 ;  /* 0x0000000415157824 */ /* 0x000fe400078e0208 */
[----:B------:R-:W-:Y:S02]  /*9120*/  IMAD.SHL.U32 R22, R7, 0x100, RZ ;  /* 0x0000010007167824 */ /* 0x000fe400078e00ff */
[----:B------:R-:W-:Y:S02]  /*9130*/  IMAD.MOV.U32 R24, RZ, RZ, RZ ;  /* 0x000000ffff187224 */ /* 0x000fe400078e00ff */
[----:B------:R-:W-:Y:S02]  /*9140*/  IMAD.MOV.U32 R4, RZ, RZ, R12 ;  /* 0x000000ffff047224 */ /* 0x000fe400078e000c */
[----:B------:R-:W-:Y:S02]  /*9150*/  IMAD.MOV.U32 R5, RZ, RZ, R0 ;  /* 0x000000ffff057224 */ /* 0x000fe400078e0000 */
[----:B------:R-:W-:-:S02]  /*9160*/  IMAD.MOV.U32 R14, RZ, RZ, R3 ;  /* 0x000000ffff0e7224 */ /* 0x000fc400078e0003 */
[----:B------:R-:W-:-:S07]  /*9170*/  IMAD.SHL.U32 R21, R21, 0x20, RZ ;  /* 0x0000002015157824 */ /* 0x000fce00078e00ff */
.L_x_304:
[----:B------:R-:W0:Y:S01]  /*9180*/  S2UR UR5, SR_CgaCtaId ;  /* 0x00000000000579c3 */ /* 0x000e220000008800 */
[----:B------:R-:W-:Y:S02]  /*9190*/  MOV R7, 0x400 ;  /* 0x0000040000077802 */ /* 0x000fe40000000f00 */
[----:B------:R-:W-:-:S13]  /*91a0*/  LOP3.LUT P1, RZ, R18, 0x7f, RZ, 0xc0, !PT ;  /* 0x0000007f12ff7812 */ /* 0x000fda000782c0ff */
[----:B------:R-:W1:Y:S01]  /*91b0*/  @!P1 LDC R15, c[0x0][0x500] ;  /* 0x00014000ff0f9b82 */ /* 0x000e620000000800 */
[----:B0-----:R-:W-:-:S05]  /*91c0*/  IMAD.U32 R8, RZ, RZ, UR5 ;  /* 0x00000005ff087e24 */ /* 0x001fca000f8e00ff */
[----:B------:R-:W-:Y:S02]  /*91d0*/  LEA R23, R8, R7, 0x18 ;  /* 0x0000000708177211 */ /* 0x000fe400078ec0ff */
[----:B------:R-:W-:-:S03]  /*91e0*/  SHF.L.U32 R7, R5, 0x1f, RZ ;  /* 0x0000001f05077819 */ /* 0x000fc600000006ff */
[----:B------:R-:W-:-:S04]  /*91f0*/  IMAD R20, R14, 0x8, R23 ;  /* 0x000000080e147824 */ /* 0x000fc800078e0217 */
[----:B------:R-:W0:Y:S02]  /*9200*/  SYNCS.PHASECHK.TRANS64.TRYWAIT P0, [R20+URZ+0x20], R7 ;  /* 0x00002007140075a7 */ /* 0x000e24000800017f */
[----:B01----:R-:W-:Y:S05]  /*9210*/  @!P0 BRA `(.L_x_302) ;  /* 0x0000000c00788947 */ /* 0x003fea0003800000 */
.L_x_321:
[----:B0-----:R-:W-:Y:S01]  /*9220*/  PRMT R7, R13, 0x9910, RZ ;  /* 0x000099100d077816 */ /* 0x001fe200000000ff */
[----:B------:R0:W-:Y:S03]  /*9230*/  @!P1 SYNCS.ARRIVE.TRANS64 RZ, [R20+URZ], R15 ;  /* 0x0000000f14ff99a7 */ /* 0x0001e6000800003f */
[----:B------:R-:W-:-:S13]  /*9240*/  ISETP.NE.AND P0, PT, R7, 0x2, PT ;  /* 0x000000020700780c */ /* 0x000fda0003f05270 */
[----:B0-----:R-:W-:Y:S05]  /*9250*/  @P0 BRA `(.L_x_303) ;  /* 0x0000000000040947 */ /* 0x001fea0003800000 */
[----:B------:R-:W-:Y:S01]  /*9260*/  BPT.TRAP 0x1 ;  /* 0x000000040000795c */ /* 0x000fe20000300000 */
.L_x_303:
[C---:B------:R-:W-:Y:S01]  /*9270*/  IMAD R7, R14.reuse, 0x4000, R11 ;  /* 0x000040000e077824 */ /* 0x040fe200078e020b */
[----:B------:R-:W-:Y:S01]  /*9280*/  R2UR UR8, R23 ;  /* 0x00000000170872ca */ /* 0x000fe200000e0000 */
[----:B------:R-:W-:Y:S01]  /*9290*/  IMAD R23, R14, 0x8000, R23 ;  /* 0x000080000e177824 */ /* 0x000fe200078e0217 */
[----:B------:R-:W-:Y:S01]  /*92a0*/  R2UR UR18, R21 ;  /* 0x00000000151272ca */ /* 0x000fe200000e0000 */
[----:B------:R-:W-:Y:S01]  /*92b0*/  VIADD R4, R4, 0xffffffff ;  /* 0xffffffff04047836 */ /* 0x000fe20000000000 */
[----:B------:R-:W-:Y:S01]  /*92c0*/  R2UR UR5, R7 ;  /* 0x00000000070572ca */ /* 0x000fe200000e0000 */
[----:B------:R-:W-:Y:S01]  /*92d0*/  UIADD3 UR6, UP0, UR24, 0xf0, URZ ;  /* 0x000000f018067890 */ /* 0x000fe2000ff1e03f */
[----:B------:R-:W-:Y:S01]  /*92e0*/  R2UR UR11, R23 ;  /* 0x00000000170b72ca */ /* 0x000fe200000e0000 */
[----:B------:R-:W-:Y:S01]  /*92f0*/  UIADD3 UR26, UP1, UR24, 0x1f0, URZ ;  /* 0x000001f0181a7890 */ /* 0x000fe2000ff3e03f */
[----:B------:R-:W-:Y:S01]  /*9300*/  R2UR UR9, R20 ;  /* 0x00000000140972ca */ /* 0x000fe200000e0000 */
[----:B------:R-:W-:Y:S01]  /*9310*/  UIADD3.X UR7, URZ, UR25, URZ, UP0, !UPT ;  /* 0x000000193f077290 */ /* 0x000fe200087fe43f */
[----:B------:R-:W-:Y:S01]  /*9320*/  R2UR UR10, R24 ;  /* 0x00000000180a72ca */ /* 0x000fe200000e0000 */
[----:B------:R-:W-:Y:S01]  /*9330*/  VIADD R14, R14, 0x1 ;  /* 0x000000010e0e7836 */ /* 0x000fe20000000000 */
[----:B------:R-:W-:Y:S01]  /*9340*/  R2UR UR12, R6 ;  /* 0x00000000060c72ca */ /* 0x000fe200000e0000 */
[----:B------:R-:W-:Y:S01]  /*9350*/  UIADD3.X UR27, URZ, UR25, URZ, UP1, !UPT ;  /* 0x000000193f1b7290 */ /* 0x000fe20008ffe43f */
[----:B------:R-:W-:Y:S01]  /*9360*/  R2UR UR19, R22 ;  /* 0x00000000161372ca */ /* 0x000fe200000e0000 */
[----:B------:R-:W-:Y:S01]  /*9370*/  UMOV UR20, 0xf0000 ;  /* 0x000f000000147882 */ /* 0x000fe20000000000 */
[----:B------:R-:W-:Y:S01]  /*9380*/  ISETP.GT.AND P1, PT, R4, 0x1, PT ;  /* 0x000000010400780c */ /* 0x000fe20003f24270 */
[----:B------:R-:W-:Y:S01]  /*9390*/  UIADD3 UR8, UR8, UR5, URZ ;  /* 0x0000000508087290 */ /* 0x000fe2000fffe03f */
[----:B------:R-:W-:Y:S01]  /*93a0*/  ISETP.NE.AND P0, PT, R14, 0x4, PT ;  /* 0x000000040e00780c */ /* 0x000fe20003f05270 */
[----:B------:R-:W-:Y:S01]  /*93b0*/  UIADD3 UR5, UR11, 0x10100, URZ ;  /* 0x000101000b057890 */ /* 0x000fe2000fffe03f */
[----:B------:R-:W-:Y:S01]  /*93c0*/  VIADD R24, R24, 0x80 ;  /* 0x0000008018187836 */ /* 0x000fe20000000000 */
[----:B------:R-:W-:Y:S01]  /*93d0*/  UMOV UR14, 0x0 ;  /* 0x00000000000e7882 */ /* 0x000fe20000000000 */
[----:B------:R-:W-:Y:S01]  /*93e0*/  UMOV UR15, 0x10000000 ;  /* 0x10000000000f7882 */ /* 0x000fe20000000000 */
[----:B------:R-:W-:Y:S01]  /*93f0*/  UMOV UR11, UR18 ;  /* 0x00000012000b7c82 */ /* 0x000fe20008000000 */
[----:B------:R-:W-:-:S02]  /*9400*/  SEL R20, RZ, 0x1, P0 ;  /* 0x00000001ff147807 */ /* 0x000fc40000000000 */
[----:B------:R0:W-:Y:S01]  /*9410*/  UTMALDG.3D.MULTICAST [UR8], [UR6], UR20, desc[UR14] ;  /* 0x00000e08060073b4 */ /* 0x0001e20008011814 */
[----:B------:R-:W-:Y:S02]  /*9420*/  SEL R14, R14, RZ, P0 ;  /* 0x000000ff0e0e7207 */ /* 0x000fe40000000000 */
[----:B------:R-:W-:Y:S01]  /*9430*/  LOP3.LUT R5, R5, R20, RZ, 0x3c, !PT ;  /* 0x0000001405057212 */ /* 0x000fe200078e3cff */
[----:B0-----:R-:W-:Y:S01]  /*9440*/  UMOV UR8, UR5 ;  /* 0x0000000500087c82 */ /* 0x001fe20008000000 */
[----:B------:R-:W-:Y:S02]  /*9450*/  UMOV UR11, UR19 ;  /* 0x00000013000b7c82 */ /* 0x000fe40008000000 */
[----:B------:R0:W-:Y:S02]  /*9460*/  UTMALDG.3D [UR8], [UR26], desc[UR14] ;  /* 0x00000e081a0075b4 */ /* 0x0001e40008011000 */
[----:B0-----:R-:W-:Y:S05]  /*9470*/  @P1 BRA `(.L_x_304) ;  /* 0xfffffffc00401947 */ /* 0x001fea000383ffff */
.L_x_301:
[----:B------:R-:W-:Y:S05]  /*9480*/  BSYNC B1 ;  /* 0x0000000000017941 */ /* 0x000fea0003800000 */
.L_x_300:
[----:B------:R-:W-:Y:S01]  /*9490*/  LOP3.LUT P1, RZ, R9, 0xff, RZ, 0xc0, !PT ;  /* 0x000000ff09ff7812 */ /* 0x000fe2000782c0ff */
[----:B------:R-:W-:Y:S01]  /*94a0*/  IMAD.IADD R3, R10, 0x1, R3 ;  /* 0x000000010a037824 */ /* 0x000fe200078e0203 */
[----:B------:R-:W-:Y:S01]  /*94b0*/  IADD3 R16, P2, R16, UR22, RZ ;  /* 0x0000001610107c10 */ /* 0x000fe2000ff5e0ff */
[----:B------:R-:W-:Y:S01]  /*94c0*/  ULDC.64 UR6, c[0x0][0x650] ;  /* 0x0001940000067ab9 */ /* 0x000fe20000000a00 */
[----:B------:R-:W-:Y:S01]  /*94d0*/  BSSY B1, `(.L_x_305) ;  /* 0x000006d000017945 */ /* 0x000fe20003800000 */
[----:B------:R-:W-:Y:S01]  /*94e0*/  IMAD.MOV.U32 R21, RZ, RZ, -0x1 ;  /* 0xffffffffff157424 */ /* 0x000fe200078e00ff */
[----:B------:R-:W-:Y:S01]  /*94f0*/  ISETP.GT.U32.AND P0, PT, R3, 0x3, PT ;  /* 0x000000030300780c */ /* 0x000fe20003f04070 */
[----:B------:R-:W-:Y:S01]  /*9500*/  IMAD.MOV.U32 R7, RZ, RZ, -0x1 ;  /* 0xffffffffff077424 */ /* 0x000fe200078e00ff */
[----:B------:R-:W-:Y:S01]  /*9510*/  SHF.R.U32.HI R4, RZ, 0x2, R3 ;  /* 0x00000002ff047819 */ /* 0x000fe20000011603 */
[----:B------:R-:W-:Y:S01]  /*9520*/  IMAD.MOV.U32 R6, RZ, RZ, -0x1 ;  /* 0xffffffffff067424 */ /* 0x000fe200078e00ff */
[----:B------:R-:W-:-:S02]  /*9530*/  ISETP.LT.U32.AND P0, PT, R10, 0x4, P0 ;  /* 0x000000040a00780c */ /* 0x000fc40000701070 */
[----:B------:R-:W-:Y:S01]  /*9540*/  IADD3.X R17, R17, UR13, RZ, P2, !PT ;  /* 0x0000000d11117c10 */ /* 0x000fe200097fe4ff */
[----:B------:R-:W0:Y:S01]  /*9550*/  @P1 S2R R8, SR_CgaCtaId ;  /* 0x0000000000081919 */ /* 0x000e220000008800 */
[----:B------:R-:W-:Y:S02]  /*9560*/  @P1 MOV R5, 0x400 ;  /* 0x0000040000051802 */ /* 0x000fe40000000f00 */
[----:B------:R-:W-:Y:S02]  /*9570*/  ISETP.GE.U32.AND P2, PT, R16, UR6, PT ;  /* 0x0000000610007c0c */ /* 0x000fe4000bf46070 */
[----:B------:R-:W-:Y:S02]  /*9580*/  LOP3.LUT R4, R4, 0x1, RZ, 0xc0, !PT ;  /* 0x0000000104047812 */ /* 0x000fe400078ec0ff */
[----:B------:R-:W-:Y:S02]  /*9590*/  LOP3.LUT R3, R3, 0x3, RZ, 0xc0, !PT ;  /* 0x0000000303037812 */ /* 0x000fe400078ec0ff */
[----:B------:R-:W-:-:S02]  /*95a0*/  PRMT R9, RZ, 0x7610, R9 ;  /* 0x00007610ff097816 */ /* 0x000fc40000000009 */
[----:B0-----:R-:W-:-:S04]  /*95b0*/  @P1 LEA R5, R8, R5, 0x18 ;  /* 0x0000000508051211 */ /* 0x001fc800078ec0ff */
[----:B------:R0:W-:Y:S01]  /*95c0*/  @P1 SYNCS.ARRIVE.TRANS64.A1T0 RZ, [R5+URZ+0x58], RZ ;  /* 0x000058ff05ff19a7 */ /* 0x0001e2000810003f */
[----:B------:R-:W-:-:S04]  /*95d0*/  ISETP.NE.U32.AND P1, PT, R4, 0x1, PT ;  /* 0x000000010400780c */ /* 0x000fc80003f25070 */
[----:B------:R-:W-:Y:S02]  /*95e0*/  ISETP.GT.U32.AND P1, PT, R10, 0x3, !P1 ;  /* 0x000000030a00780c */ /* 0x000fe40004f24070 */
[----:B0-----:R-:W-:Y:S02]  /*95f0*/  SEL R5, RZ, 0x1, !P0 ;  /* 0x00000001ff057807 */ /* 0x001fe40004000000 */
[----:B------:R-:W-:Y:S02]  /*9600*/  ISETP.GE.U32.AND.EX P0, PT, R17, UR7, PT, P2 ;  /* 0x0000000711007c0c */ /* 0x000fe4000bf06120 */
[----:B------:R-:W-:-:S04]  /*9610*/  SEL R4, RZ, 0x1, !P1 ;  /* 0x00000001ff047807 */ /* 0x000fc80004800000 */
[----:B------:R-:W-:Y:S02]  /*9620*/  LOP3.LUT R0, R4, R0, R5, 0x96, !PT ;  /* 0x0000000004007212 */ /* 0x000fe400078e9605 */
[----:B------:R-:W-:-:S05]  /*9630*/  PRMT R4, RZ, 0x7610, R4 ;  /* 0x00007610ff047816 */ /* 0x000fca0000000004 */
[----:B------:R-:W-:Y:S05]  /*9640*/  @P0 BRA `(.L_x_306) ;  /* 0x0000000400540947 */ /* 0x000fea0003800000 */
[----:B------:R-:W0:Y:S01]  /*9650*/  S2R R15, SR_CTAID.X ;  /* 0x00000000000f7919 */ /* 0x000e220000002500 */
[----:B------:R-:W-:Y:S01]  /*9660*/  ULDC.64 UR6, c[0x0][0x628] ;  /* 0x00018a0000067ab9 */ /* 0x000fe20000000a00 */
[----:B------:R-:W-:Y:S01]  /*9670*/  ULDC UR8, c[0x0][0x630] ;  /* 0x00018c0000087ab9 */ /* 0x000fe20000000800 */
[----:B------:R-:W-:Y:S01]  /*9680*/  ISETP.NE.U32.AND P0, PT, RZ, UR6, PT ;  /* 0x00000006ff007c0c */ /* 0x000fe2000bf05070 */
[----:B------:R-:W1:Y:S01]  /*9690*/  S2R R20, SR_CTAID.Y ;  /* 0x0000000000147919 */ /* 0x000e620000002600 */
[----:B------:R-:W-:Y:S01]  /*96a0*/  ULDC UR9, c[0x0][0x150] ;  /* 0x0000540000097ab9 */ /* 0x000fe20000000800 */
[----:B------:R-:W-:Y:S01]  /*96b0*/  IMAD.MOV.U32 R4, RZ, RZ, R16 ;  /* 0x000000ffff047224 */ /* 0x000fe200078e0010 */
[----:B------:R-:W-:Y:S01]  /*96c0*/  ISETP.NE.AND.EX P0, PT, RZ, UR7, PT, P0 ;  /* 0x00000007ff007c0c */ /* 0x000fe2000bf05300 */
[----:B------:R-:W-:Y:S01]  /*96d0*/  IMAD.MOV.U32 R5, RZ, RZ, R17 ;  /* 0x000000ffff057224 */ /* 0x000fe200078e0011 */
[----:B0-----:R-:W-:-:S11]  /*96e0*/  I2FP.F32.U32 R22, R15 ;  /* 0x0000000f00167245 */ /* 0x001fd60000201000 */
[----:B------:R-:W-:Y:S05]  /*96f0*/  @!P0 BRA `(.L_x_307) ;  /* 0x0000000000288947 */ /* 0x000fea0003800000 */
[----:B------:R-:W-:Y:S02]  /*9700*/  ULDC UR5, c[0x0][0x634] ;  /* 0x00018d0000057ab9 */ /* 0x000fe40000000800 */
[----:B------:R-:W-:-:S05]  /*9710*/  IADD3 R5, P0, R16, UR5, RZ ;  /* 0x0000000510057c10 */ /* 0x000fca000ff1e0ff */
[----:B------:R-:W-:-:S04]  /*9720*/  IMAD.X R21, RZ, RZ, R17, P0 ;  /* 0x000000ffff157224 */ /* 0x000fc800000e0611 */
[----:B------:R-:W-:-:S04]  /*9730*/  IMAD.WIDE.U32 R6, R21, UR6, RZ ;  /* 0x0000000615067c25 */ /* 0x000fc8000f8e00ff */
[----:B------:R-:W-:-:S04]  /*9740*/  IMAD.WIDE.U32 R6, P0, R5, UR7, R6 ;  /* 0x0000000705067c25 */ /* 0x000fc8000f800006 */
[----:B------:R-:W-:-:S04]  /*9750*/  IMAD.WIDE.U32 R4, R5, UR6, RZ ;  /* 0x0000000605047c25 */ /* 0x000fc8000f8e00ff */
[----:B------:R-:W-:Y:S01]  /*9760*/  IMAD.MOV.U32 R4, RZ, RZ, R7 ;  /* 0x000000ffff047224 */ /* 0x000fe200078e0007 */
[----:B------:R-:W-:Y:S01]  /*9770*/  IADD3 RZ, P1, R5, R6, RZ ;  /* 0x0000000605ff7210 */ /* 0x000fe20007f3e0ff */
[----:B------:R-:W-:-:S04]  /*9780*/  IMAD.X R5, RZ, RZ, RZ, P0 ;  /* 0x000000ffff057224 */ /* 0x000fc800000e06ff */
[----:B------:R-:W-:-:S08]  /*9790*/  IMAD.WIDE.U32.X R4, R21, UR7, R4, P1 ;  /* 0x0000000715047c25 */ /* 0x000fd000088e0404 */
.L_x_307:
[--C-:B------:R-:W-:Y:S01]  /*97a0*/  SHF.R.U64 R14, R4, UR8, R5.reuse ;  /* 0x00000008040e7c19 */ /* 0x100fe20008001205 */
[----:B------:R-:W-:Y:S01]  /*97b0*/  FMUL R22, R22, UR9 ;  /* 0x0000000916167c20 */ /* 0x000fe20008400000 */
[----:B------:R-:W-:Y:S01]  /*97c0*/  SHF.R.U32.HI R4, RZ, UR8, R5 ;  /* 0x00000008ff047c19 */ /* 0x000fe20008011605 */
[----:B------:R-:W0:Y:S01]  /*97d0*/  LDC R6, c[0x0][0x144] ;  /* 0x00005100ff067b82 */ /* 0x000e220000000800 */
[----:B------:R-:W-:Y:S01]  /*97e0*/  IADD3 R5, P0, RZ, -R14, RZ ;  /* 0x8000000eff057210 */ /* 0x000fe20007f1e0ff */
[----:B------:R-:W-:Y:S01]  /*97f0*/  ULDC UR5, c[0x0][0x154] ;  /* 0x0000550000057ab9 */ /* 0x000fe20000000800 */
[----:B-1----:R-:W-:Y:S01]  /*9800*/  I2FP.F32.U32 R7, R20 ;  /* 0x0000001400077245 */ /* 0x002fe20000201000 */
[----:B------:R-:W1:Y:S01]  /*9810*/  F2I.U32.TRUNC.NTZ R22, R22 ;  /* 0x0000001600167305 */ /* 0x000e62000020f000 */
[----:B------:R-:W-:Y:S01]  /*9820*/  ULDC.64 UR6, c[0x0][0x620] ;  /* 0x0001880000067ab9 */ /* 0x000fe20000000a00 */
[----:B------:R-:W-:Y:S01]  /*9830*/  IMAD.X R4, RZ, RZ, ~R4, P0 ;  /* 0x000000ffff047224 */ /* 0x000fe200000e0e04 */
[----:B------:R-:W-:Y:S01]  /*9840*/  ISETP.NE.AND P2, PT, R2, 0x1, PT ;  /* 0x000000010200780c */ /* 0x000fe20003f45270 */
[----:B------:R-:W-:Y:S01]  /*9850*/  FMUL R23, R7, UR5 ;  /* 0x0000000507177c20 */ /* 0x000fe20008400000 */
[----:B------:R-:W2:Y:S01]  /*9860*/  LDC R25, c[0x0][0x148] ;  /* 0x00005200ff197b82 */ /* 0x000ea20000000800 */
[----:B------:R-:W-:Y:S01]  /*9870*/  IMAD R4, R4, UR6, RZ ;  /* 0x0000000604047c24 */ /* 0x000fe2000f8e02ff */
[----:B------:R-:W-:-:S03]  /*9880*/  ULDC UR5, c[0x0][0x618] ;  /* 0x0001860000057ab9 */ /* 0x000fc60000000800 */
[----:B------:R-:W3:Y:S01]  /*9890*/  F2I.U32.TRUNC.NTZ R23, R23 ;  /* 0x0000001700177305 */ /* 0x000ee2000020f000 */
[C---:B------:R-:W-:Y:S02]  /*98a0*/  IMAD R7, R5.reuse, UR7, R4 ;  /* 0x0000000705077c24 */ /* 0x040fe4000f8e0204 */
[----:B------:R-:W-:Y:S01]  /*98b0*/  IMAD.WIDE.U32 R4, R5, UR6, R16 ;  /* 0x0000000605047c25 */ /* 0x000fe2000f8e0010 */
[----:B------:R-:W-:Y:S02]  /*98c0*/  ULDC.64 UR6, c[0x0][0x640] ;  /* 0x0001900000067ab9 */ /* 0x000fe40000000a00 */
[----:B------:R-:W-:Y:S01]  /*98d0*/  ISETP.NE.U32.AND P0, PT, RZ, UR6, PT ;  /* 0x00000006ff007c0c */ /* 0x000fe2000bf05070 */
[----:B------:R-:W-:Y:S02]  /*98e0*/  IMAD.IADD R5, R5, 0x1, R7 ;  /* 0x0000000105057824 */ /* 0x000fe400078e0207 */
[----:B-1----:R-:W-:Y:S01]  /*98f0*/  IMAD.MOV R22, RZ, RZ, -R22 ;  /* 0x000000ffff167224 */ /* 0x002fe200078e0a16 */
[----:B------:R-:W-:-:S02]  /*9900*/  ISETP.NE.AND.EX P0, PT, RZ, UR7, PT, P0 ;  /* 0x00000007ff007c0c */ /* 0x000fc4000bf05300 */
[----:B------:R-:W-:Y:S01]  /*9910*/  SHF.R.U64 R21, R4, UR5, R5 ;  /* 0x0000000504157c19 */ /* 0x000fe20008001205 */
[----:B0-----:R-:W-:Y:S01]  /*9920*/  IMAD R15, R6, R22, R15 ;  /* 0x00000016060f7224 */ /* 0x001fe200078e020f */
[----:B------:R-:W-:Y:S01]  /*9930*/  SHF.R.U32.HI R4, RZ, UR5, R5 ;  /* 0x00000005ff047c19 */ /* 0x000fe20008011605 */
[----:B------:R-:W-:Y:S01]  /*9940*/  ULDC UR5, c[0x0][0x608] ;  /* 0x0001820000057ab9 */ /* 0x000fe20000000800 */
[----:B---3--:R-:W-:Y:S02]  /*9950*/  IMAD.MOV R6, RZ, RZ, -R23 ;  /* 0x000000ffff067224 */ /* 0x008fe400078e0a17 */
[--C-:B------:R-:W-:Y:S02]  /*9960*/  SHF.R.U64 R22, R21, UR5, R4.reuse ;  /* 0x0000000515167c19 */ /* 0x100fe40008001204 */
[----:B------:R-:W-:Y:S01]  /*9970*/  SHF.R.U32.HI R5, RZ, UR5, R4 ;  /* 0x00000005ff057c19 */ /* 0x000fe20008011604 */
[----:B------:R-:W-:Y:S01]  /*9980*/  ULDC UR5, c[0x0][0x658] ;  /* 0x0001960000057ab9 */ /* 0x000fe20000000800 */
[----:B--2---:R-:W-:-:S02]  /*9990*/  @P2 IMAD R15, R25, R6, R20 ;  /* 0x00000006190f2224 */ /* 0x004fc400078e0214 */
[--C-:B------:R-:W-:Y:S02]  /*99a0*/  SHF.R.U64 R20, R22, UR5, R5.reuse ;  /* 0x0000000516147c19 */ /* 0x100fe40008001205 */
[----:B------:R-:W-:-:S03]  /*99b0*/  SHF.R.U32.HI R23, RZ, UR5, R5 ;  /* 0x00000005ff177c19 */ /* 0x000fc60008011605 */
[----:B------:R-:W-:Y:S02]  /*99c0*/  IMAD.MOV.U32 R6, RZ, RZ, R20 ;  /* 0x000000ffff067224 */ /* 0x000fe400078e0014 */
[----:B------:R-:W-:Y:S01]  /*99d0*/  IMAD.MOV.U32 R5, RZ, RZ, R23 ;  /* 0x000000ffff057224 */ /* 0x000fe200078e0017 */
[----:B------:R-:W-:Y:S06]  /*99e0*/  @!P0 BRA `(.L_x_308) ;  /* 0x00000000002c8947 */ /* 0x000fec0003800000 */
        /* <DEDUP_REMOVED lines=9> */
[----:B------:R-:W-:-:S04]  /*9a80*/  IMAD.WIDE.U32.X R4, R23, UR7, R4, P1 ;  /* 0x0000000717047c25 */ /* 0x000fc800088e0404 */
[----:B------:R-:W-:-:S07]  /*9a90*/  IMAD.MOV.U32 R6, RZ, RZ, R4 ;  /* 0x000000ffff067224 */ /* 0x000fce00078e0004 */
.L_x_308:
[----:B------:R-:W-:Y:S01]  /*9aa0*/  ULDC UR5, c[0x0][0x648] ;  /* 0x0001920000057ab9 */ /* 0x000fe20000000800 */
[----:B------:R-:W-:Y:S01]  /*9ab0*/  LOP3.LUT R4, R22, UR16, RZ, 0xc0, !PT ;  /* 0x0000001016047c12 */ /* 0x000fe2000f8ec0ff */
[----:B------:R-:W-:Y:S01]  /*9ac0*/  ULDC UR6, c[0x0][0x610] ;  /* 0x0001840000067ab9 */ /* 0x000fe20000000800 */
[----:B------:R-:W-:Y:S01]  /*9ad0*/  SHF.R.U64 R5, R6, UR5, R5 ;  /* 0x0000000506057c19 */ /* 0x000fe20008001205 */
[----:B------:R-:W-:Y:S01]  /*9ae0*/  ULDC UR5, c[0x0][0x638] ;  /* 0x00018e0000057ab9 */ /* 0x000fe20000000800 */
[----:B------:R-:W-:Y:S01]  /*9af0*/  LOP3.LUT R21, R21, UR4, RZ, 0xc0, !PT ;  /* 0x0000000415157c12 */ /* 0x000fe2000f8ec0ff */
[----:B------:R-:W-:Y:S02]  /*9b00*/  IMAD.MOV.U32 R6, RZ, RZ, R14 ;  /* 0x000000ffff067224 */ /* 0x000fe400078e000e */
[----:B------:R-:W-:Y:S02]  /*9b10*/  IMAD.MOV R7, RZ, RZ, -R5 ;  /* 0x000000ffff077224 */ /* 0x000fe400078e0a05 */
[----:B------:R-:W-:-:S02]  /*9b20*/  IMAD R4, R5, UR17, R4 ;  /* 0x0000001105047c24 */ /* 0x000fc4000f8e0204 */
[----:B------:R-:W-:Y:S01]  /*9b30*/  IMAD R20, R7, UR5, R20 ;  /* 0x0000000507147c24 */ /* 0x000fe2000f8e0214 */
[----:B------:R-:W-:Y:S01]  /*9b40*/  ULDC UR5, c[0x0][0x600] ;  /* 0x0001800000057ab9 */ /* 0x000fe20000000800 */
[----:B------:R-:W-:Y:S02]  /*9b50*/  IMAD R15, R4, UR6, R15 ;  /* 0x00000006040f7c24 */ /* 0x000fe4000f8e020f */
[----:B------:R-:W-:Y:S02]  /*9b60*/  IMAD R20, R20, UR5, R21 ;  /* 0x0000000514147c24 */ /* 0x000fe4000f8e0215 */
[----:B------:R-:W-:-:S03]  /*9b70*/  IMAD.MOV.U32 R4, RZ, RZ, 0x1 ;  /* 0x00000001ff047424 */ /* 0x000fc600078e00ff */
[----:B------:R-:W-:Y:S02]  /*9b80*/  SEL R7, R20, R15, !P2 ;  /* 0x0000000f14077207 */ /* 0x000fe40005000000 */
[----:B------:R-:W-:-:S07]  /*9b90*/  SEL R21, R15, R20, !P2 ;  /* 0x000000140f157207 */ /* 0x000fce0005000000 */
.L_x_306:
[----:B------:R-:W-:Y:S05]  /*9ba0*/  BSYNC B1 ;  /* 0x0000000000017941 */ /* 0x000fea0003800000 */
.L_x_305:
[----:B------:R-:W-:-:S13]  /*9bb0*/  LOP3.LUT P0, RZ, R4, 0xff, RZ, 0xc0, !PT ;  /* 0x000000ff04ff7812 */ /* 0x000fda000780c0ff */
[----:B------:R-:W-:Y:S05]  /*9bc0*/  @P0 BRA `(.L_x_309) ;  /* 0xfffffff400340947 */ /* 0x000fea000383ffff */
[----:B------:R-:W-:Y:S05]  /*9bd0*/  BSYNC B0 ;  /* 0x0000000000007941 */ /* 0x000fea0003800000 */
.L_x_298:
[----:B------:R-:W-:-:S03]  /*9be0*/  UMOV UR5, 0xffffffff ;  /* 0xffffffff00057882 */ /* 0x000fc60000000000 */
[----:B------:R-:W-:Y:S05]  /*9bf0*/  BRA.DIV UR5, `(.L_x_310) ;  /* 0x0000000605147947 */ /* 0x000fea000b800000 */
[----:B------:R-:W-:-:S13]  /*9c00*/  ELECT P6, URZ, PT ;  /* 0x00000000003f782f */ /* 0x000fda00038c0000 */
.L_x_324:
[----:B------:R-:W-:Y:S04]  /*9c10*/  BSSY B0, `(.L_x_311) ;  /* 0x000002b000007945 */ /* 0x000fe80003800000 */
[----:B------:R-:W-:Y:S05]  /*9c20*/  @!P6 BRA `(.L_x_312) ;  /* 0x0000000000a4e947 */ /* 0x000fea0003800000 */
[----:B------:R-:W-:-:S04]  /*9c30*/  LOP3.LUT R19, R19, 0x2, RZ, 0xfc, !PT ;  /* 0x0000000213137812 */ /* 0x000fc800078efcff */
[----:B------:R-:W-:-:S13]  /*9c40*/  ISETP.NE.AND P0, PT, R19, 0x3, PT ;  /* 0x000000031300780c */ /* 0x000fda0003f05270 */
[----:B------:R-:W-:Y:S05]  /*9c50*/  @!P0 BRA `(.L_x_313) ;  /* 0x0000000000048947 */ /* 0x000fea0003800000 */
[----:B------:R-:W-:Y:S01]  /*9c60*/  BPT.TRAP 0x1 ;  /* 0x000000040000795c */ /* 0x000fe20000300000 */
.L_x_313:
[----:B------:R-:W0:Y:S01]  /*9c70*/  S2R R5, SR_CgaCtaId ;  /* 0x0000000000057919 */ /* 0x000e220000008800 */
[----:B------:R-:W-:Y:S02]  /*9c80*/  MOV R2, 0x400 ;  /* 0x0000040000027802 */ /* 0x000fe40000000f00 */
[----:B------:R-:W-:Y:S02]  /*9c90*/  SHF.L.U32 R4, R0, 0x1f, RZ ;  /* 0x0000001f00047819 */ /* 0x000fe400000006ff */
[----:B0-----:R-:W-:-:S05]  /*9ca0*/  LEA R2, R5, R2, 0x18 ;  /* 0x0000000205027211 */ /* 0x001fca00078ec0ff */
[----:B------:R-:W-:-:S04]  /*9cb0*/  VIADD R2, R2, 0x20 ;  /* 0x0000002002027836 */ /* 0x000fc80000000000 */
[C---:B------:R-:W-:Y:S02]  /*9cc0*/  IMAD R7, R3.reuse, 0x8, R2 ;  /* 0x0000000803077824 */ /* 0x040fe400078e0202 */
[----:B------:R-:W-:Y:S02]  /*9cd0*/  VIADD R3, R3, 0x1 ;  /* 0x0000000103037836 */ /* 0x000fe40000000000 */
[----:B------:R-:W0:Y:S03]  /*9ce0*/  SYNCS.PHASECHK.TRANS64.TRYWAIT P0, [R7+URZ], R4 ;  /* 0x00000004070075a7 */ /* 0x000e26000800017f */
[----:B------:R-:W-:-:S04]  /*9cf0*/  ISETP.NE.AND P1, PT, R3, 0x4, PT ;  /* 0x000000040300780c */ /* 0x000fc80003f25270 */
[----:B------:R-:W-:Y:S02]  /*9d00*/  SEL R5, RZ, 0x1, P1 ;  /* 0x00000001ff057807 */ /* 0x000fe40000800000 */
[----:B------:R-:W-:Y:S02]  /*9d10*/  SEL R3, R3, RZ, P1 ;  /* 0x000000ff03037207 */ /* 0x000fe40000800000 */
[----:B------:R-:W-:-:S03]  /*9d20*/  LOP3.LUT R6, R0, R5, RZ, 0x3c, !PT ;  /* 0x0000000500067212 */ /* 0x000fc600078e3cff */
[----:B------:R-:W-:Y:S01]  /*9d30*/  IMAD R8, R3, 0x8, R2 ;  /* 0x0000000803087824 */ /* 0x000fe200078e0202 */
[----:B------:R-:W-:Y:S01]  /*9d40*/  SHF.L.U32 R5, R6, 0x1f, RZ ;  /* 0x0000001f06057819 */ /* 0x000fe200000006ff */
[----:B0-----:R-:W-:Y:S06]  /*9d50*/  @!P0 BRA `(.L_x_314) ;  /* 0x0000000000dc8947 */ /* 0x001fec0003800000 */
.L_x_325:
[----:B------:R-:W1:Y:S01]  /*9d60*/  SYNCS.PHASECHK.TRANS64.TRYWAIT P0, [R8+URZ], R5 ;  /* 0x00000005080075a7 */ /* 0x000e62000800017f */
[----:B------:R-:W-:-:S05]  /*9d70*/  VIADD R0, R3, 0x1 ;  /* 0x0000000103007836 */ /* 0x000fca0000000000 */
[----:B------:R-:W-:-:S04]  /*9d80*/  ISETP.NE.AND P1, PT, R0, 0x4, PT ;  /* 0x000000040000780c */ /* 0x000fc80003f25270 */
[----:B------:R-:W-:Y:S02]  /*9d90*/  SEL R3, RZ, 0x1, P1 ;  /* 0x00000001ff037807 */ /* 0x000fe40000800000 */
[----:B0-----:R-:W-:Y:S02]  /*9da0*/  SEL R7, R0, RZ, P1 ;  /* 0x000000ff00077207 */ /* 0x001fe40000800000 */
[----:B------:R-:W-:-:S03]  /*9db0*/  LOP3.LUT R9, R6, R3, RZ, 0x3c, !PT ;  /* 0x0000000306097212 */ /* 0x000fc600078e3cff */
[----:B------:R-:W-:Y:S01]  /*9dc0*/  IMAD R11, R7, 0x8, R2 ;  /* 0x00000008070b7824 */ /* 0x000fe200078e0202 */
[----:B------:R-:W-:Y:S01]  /*9dd0*/  SHF.L.U32 R6, R9, 0x1f, RZ ;  /* 0x0000001f09067819 */ /* 0x000fe200000006ff */
[----:B-1----:R-:W-:Y:S06]  /*9de0*/  @!P0 BRA `(.L_x_315) ;  /* 0x0000000000cc8947 */ /* 0x002fec0003800000 */
.L_x_326:
[----:B------:R-:W1:Y:S01]  /*9df0*/  SYNCS.PHASECHK.TRANS64.TRYWAIT P0, [R11+URZ], R6 ;  /* 0x000000060b0075a7 */ /* 0x000e62000800017f */
[----:B------:R-:W-:-:S05]  /*9e00*/  VIADD R0, R7, 0x1 ;  /* 0x0000000107007836 */ /* 0x000fca0000000000 */
[----:B------:R-:W-:-:S04]  /*9e10*/  ISETP.NE.AND P1, PT, R0, 0x4, PT ;  /* 0x000000040000780c */ /* 0x000fc80003f25270 */
[----:B------:R-:W-:Y:S02]  /*9e20*/  SEL R4, RZ, 0x1, P1 ;  /* 0x00000001ff047807 */ /* 0x000fe40000800000 */
[----:B------:R-:W-:Y:S02]  /*9e30*/  SEL R3, R0, RZ, P1 ;  /* 0x000000ff00037207 */ /* 0x000fe40000800000 */
[----:B------:R-:W-:Y:S01]  /*9e40*/  LOP3.LUT R0, R9, R4, RZ, 0x3c, !PT ;  /* 0x0000000409007212 */ /* 0x000fe200078e3cff */
[----:B-1----:R-:W-:Y:S06]  /*9e50*/  @!P0 BRA `(.L_x_316) ;  /* 0x0000000000c48947 */ /* 0x002fec0003800000 */
.L_x_327:
[----:B------:R-:W-:Y:S01]  /*9e60*/  IMAD R3, R3, 0x8, R2 ;  /* 0x0000000803037824 */ /* 0x000fe200078e0202 */
[----:B------:R-:W-:-:S07]  /*9e70*/  SHF.L.U32 R0, R0, 0x1f, RZ ;  /* 0x0000001f00007819 */ /* 0x000fce00000006ff */
.L_x_317:
[----:B--2---:R2:W3:Y:S02]  /*9e80*/  SYNCS.PHASECHK.TRANS64.TRYWAIT P0, [R3+URZ], R0 ;  /* 0x00000000030075a7 */ /* 0x0044e4000800017f */
[----:B---3--:R-:W-:Y:S05]  /*9e90*/  @!P0 NANOSLEEP.SYNCS 0x989680 ;  /* 0x009896800000895d */ /* 0x008fea0003900000 */
[----:B------:R-:W3:Y:S02]  /*9ea0*/  @!P0 SYNCS.PHASECHK.TRANS64 P0, [R3+URZ], R0 ;  /* 0x00000000030085a7 */ /* 0x000ee4000800007f */
[----:B---3--:R-:W-:Y:S05]  /*9eb0*/  @!P0 BRA `(.L_x_317) ;  /* 0xfffffffc00f08947 */ /* 0x008fea000383ffff */
.L_x_312:
[----:B------:R-:W-:Y:S05]  /*9ec0*/  BSYNC B0 ;  /* 0x0000000000007941 */ /* 0x000fea0003800000 */
.L_x_311:
[----:B------:R-:W-:Y:S05]  /*9ed0*/  EXIT ;  /* 0x000000000000794d */ /* 0x000fea0003800000 */
.L_x_21:
[----:B---3--:R3:W4:Y:S02]  /*9ee0*/  SYNCS.PHASECHK.TRANS64.TRYWAIT P1, [R3+URZ], R0 ;  /* 0x00000000030075a7 */ /* 0x008724000802017f */
[----:B----4-:R-:W-:Y:S05]  /*9ef0*/  @!P1 NANOSLEEP.SYNCS 0x989680 ;  /* 0x009896800000995d */ /* 0x010fea0003900000 */
[----:B------:R-:W4:Y:S02]  /*9f00*/  @!P1 SYNCS.PHASECHK.TRANS64 P1, [R3+URZ], R0 ;  /* 0x00000000030095a7 */ /* 0x000f24000802007f */
[----:B----4-:R-:W-:Y:S05]  /*9f10*/  @!P1 BRA `(.L_x_21) ;  /* 0xfffffffc00f09947 */ /* 0x010fea000383ffff */
[----:B------:R-:W-:Y:S05]  /*9f20*/  BRA `(.L_x_20) ;  /* 0xffffff7400607947 */ /* 0x000fea000383ffff */
.L_x_26:
[----:B-1----:R1:W2:Y:S02]  /*9f30*/  SYNCS.PHASECHK.TRANS64.TRYWAIT P1, [R5+URZ], R4 ;  /* 0x00000004050075a7 */ /* 0x0022a4000802017f */
[----:B--2---:R-:W-:Y:S05]  /*9f40*/  @!P1 NANOSLEEP.SYNCS 0x989680 ;  /* 0x009896800000995d */ /* 0x004fea0003900000 */
[----:B------:R-:W2:Y:S02]  /*9f50*/  @!P1 SYNCS.PHASECHK.TRANS64 P1, [R5+URZ], R4 ;  /* 0x00000004050095a7 */ /* 0x000ea4000802007f */
[----:B--2---:R-:W-:Y:S05]  /*9f60*/  @!P1 BRA `(.L_x_26) ;  /* 0xfffffffc00f09947 */ /* 0x004fea000383ffff */
[----:B------:R-:W-:Y:S05]  /*9f70*/  BRA `(.L_x_25) ;  /* 0xffffff7800507947 */ /* 0x000fea000383ffff */
.L_x_299:
[----:B------:R-:W-:Y:S01]  /*9f80*/  BSSY B1, `(.L_x_318) ;  /* 0x0000006000017945 */ /* 0x000fe20003800000 */
[----:B------:R-:W-:-:S07]  /*9f90*/  IMAD.MOV.U32 R15, RZ, RZ, -0x1 ;  /* 0xffffffffff0f7424 */ /* 0x000fce00078e00ff */
[----:B------:R-:W-:Y:S05]  /*9fa0*/  WARPSYNC.COLLECTIVE R15, `(.L_x_319) ;  /* 0x000000000f0c7348 */ /* 0x000fea0003c00000 */
[----:B------:R-:W-:Y:S02]  /*9fb0*/  ELECT P6, UR62, PT ;  /* 0x00000000003e782f */ /* 0x000fe400038c0000 */
[----:B------:R-:W-:Y:S01]  /*9fc0*/  MOV R14, UR62 ;  /* 0x0000003e000e7c02 */ /* 0x000fe20008000f00 */
[----:B------:R-:W-:Y:S10]  /*9fd0*/  ENDCOLLECTIVE ;  /* 0x000000000000791b */ /* 0x000ff40003800000 */
.L_x_319:
[----:B------:R-:W-:Y:S05]  /*9fe0*/  BSYNC B1 ;  /* 0x0000000000017941 */ /* 0x000fea0003800000 */
.L_x_318:
[----:B------:R-:W-:Y:S05]  /*9ff0*/  BRA `(.L_x_320) ;  /* 0xfffffff000347947 */ /* 0x000fea000383ffff */
.L_x_302:
[----:B0-----:R0:W1:Y:S02]  /*a000*/  SYNCS.PHASECHK.TRANS64.TRYWAIT P0, [R20+URZ+0x20], R7 ;  /* 0x00002007140075a7 */ /* 0x001064000800017f */
[----:B-1----:R-:W-:Y:S05]  /*a010*/  @!P0 NANOSLEEP.SYNCS 0x989680 ;  /* 0x009896800000895d */ /* 0x002fea0003900000 */
[----:B------:R-:W1:Y:S02]  /*a020*/  @!P0 SYNCS.PHASECHK.TRANS64 P0, [R20+URZ+0x20], R7 ;  /* 0x00002007140085a7 */ /* 0x000e64000800007f */
[----:B-1----:R-:W-:Y:S05]  /*a030*/  @!P0 BRA `(.L_x_302) ;  /* 0xfffffffc00f08947 */ /* 0x002fea000383ffff */
[----:B------:R-:W-:Y:S05]  /*a040*/  BRA `(.L_x_321) ;  /* 0xfffffff000747947 */ /* 0x000fea000383ffff */
.L_x_310:
[----:B------:R-:W-:Y:S01]  /*a050*/  BSSY B0, `(.L_x_322) ;  /* 0x0000006000007945 */ /* 0x000fe20003800000 */
[----:B------:R-:W-:-:S07]  /*a060*/  IMAD.MOV.U32 R15, RZ, RZ, -0x1 ;  /* 0xffffffffff0f7424 */ /* 0x000fce00078e00ff */
[----:B------:R-:W-:Y:S05]  /*a070*/  WARPSYNC.COLLECTIVE R15, `(.L_x_323) ;  /* 0x000000000f0c7348 */ /* 0x000fea0003c00000 */
[----:B------:R-:W-:Y:S02]  /*a080*/  ELECT P6, UR62, PT ;  /* 0x00000000003e782f */ /* 0x000fe400038c0000 */
[----:B------:R-:W-:Y:S01]  /*a090*/  MOV R14, UR62 ;  /* 0x0000003e000e7c02 */ /* 0x000fe20008000f00 */
[----:B------:R-:W-:Y:S10]  /*a0a0*/  ENDCOLLECTIVE ;  /* 0x000000000000791b */ /* 0x000ff40003800000 */
.L_x_323:
[----:B------:R-:W-:Y:S05]  /*a0b0*/  BSYNC B0 ;  /* 0x0000000000007941 */ /* 0x000fea0003800000 */
.L_x_322:
[----:B------:R-:W-:Y:S05]  /*a0c0*/  BRA `(.L_x_324) ;  /* 0xfffffff800d07947 */ /* 0x000fea000383ffff */
.L_x_314:
[----:B0-----:R0:W1:Y:S02]  /*a0d0*/  SYNCS.PHASECHK.TRANS64.TRYWAIT P0, [R7+URZ], R4 ;  /* 0x00000004070075a7 */ /* 0x001064000800017f */
[----:B-1----:R-:W-:Y:S05]  /*a0e0*/  @!P0 NANOSLEEP.SYNCS 0x989680 ;  /* 0x009896800000895d */ /* 0x002fea0003900000 */
[----:B------:R-:W1:Y:S02]  /*a0f0*/  @!P0 SYNCS.PHASECHK.TRANS64 P0, [R7+URZ], R4 ;  /* 0x00000004070085a7 */ /* 0x000e64000800007f */
[----:B-1----:R-:W-:Y:S05]  /*a100*/  @!P0 BRA `(.L_x_314) ;  /* 0xfffffffc00f08947 */ /* 0x002fea000383ffff */
[----:B------:R-:W-:Y:S05]  /*a110*/  BRA `(.L_x_325) ;  /* 0xfffffffc00107947 */ /* 0x000fea000383ffff */
.L_x_315:
[----:B0-----:R0:W1:Y:S02]  /*a120*/  SYNCS.PHASECHK.TRANS64.TRYWAIT P0, [R8+URZ], R5 ;  /* 0x00000005080075a7 */ /* 0x001064000800017f */
[----:B-1----:R-:W-:Y:S05]  /*a130*/  @!P0 NANOSLEEP.SYNCS 0x989680 ;  /* 0x009896800000895d */ /* 0x002fea0003900000 */
[----:B------:R-:W1:Y:S02]  /*a140*/  @!P0 SYNCS.PHASECHK.TRANS64 P0, [R8+URZ], R5 ;  /* 0x00000005080085a7 */ /* 0x000e64000800007f */
[----:B-1----:R-:W-:Y:S05]  /*a150*/  @!P0 BRA `(.L_x_315) ;  /* 0xfffffffc00f08947 */ /* 0x002fea000383ffff */
[----:B------:R-:W-:Y:S05]  /*a160*/  BRA `(.L_x_326) ;  /* 0xfffffffc00207947 */ /* 0x000fea000383ffff */
.L_x_316:
[----:B-1----:R1:W2:Y:S02]  /*a170*/  SYNCS.PHASECHK.TRANS64.TRYWAIT P0, [R11+URZ], R6 ;  /* 0x000000060b0075a7 */ /* 0x0022a4000800017f */
[----:B--2---:R-:W-:Y:S05]  /*a180*/  @!P0 NANOSLEEP.SYNCS 0x989680 ;  /* 0x009896800000895d */ /* 0x004fea0003900000 */
[----:B------:R-:W2:Y:S02]  /*a190*/  @!P0 SYNCS.PHASECHK.TRANS64 P0, [R11+URZ], R6 ;  /* 0x000000060b0085a7 */ /* 0x000ea4000800007f */
[----:B--2---:R-:W-:Y:S05]  /*a1a0*/  @!P0 BRA `(.L_x_316) ;  /* 0xfffffffc00f08947 */ /* 0x004fea000383ffff */
[----:B------:R-:W-:Y:S05]  /*a1b0*/  BRA `(.L_x_327) ;  /* 0xfffffffc00287947 */ /* 0x000fea000383ffff */
.L_x_328:
[----:B------:R-:W-:-:S00]  /*a1c0*/  BRA `(.L_x_328) ;  /* 0xfffffffc00fc7947 */ /* 0x000fc0000383ffff */
[----:B------:R-:W-:-:S00]  /*a1d0*/  NOP ;  /* 0x0000000000007918 */ /* 0x000fc00000000000 */
        /* <DEDUP_REMOVED lines=10> */
.L_x_329:


//--------------------- .nv.global.init           --------------------------
	.section	.nv.global.init,"aw",@progbits
.nv.global.init:
	.type		$str$22,@object
	.size		$str$22,($str$23 - $str$22)
$str$22:
        /*0000*/ 	.byte	0x6b, 0x5f, 0x74, 0x69, 0x6c, 0x65, 0x5f, 0x63, 0x6f, 0x75, 0x6e, 0x74, 0x20, 0x3e, 0x3d, 0x20
        /*0010*/ 	.byte	0x31, 0x00
	.type		$str$23,@object
	.size		$str$23,(__unnamed_1 - $str$23)
$str$23:
        /*0012*/ 	.byte	0x2f, 0x74, 0x6d, 0x70, 0x2f, 0x63, 0x75, 0x74, 0x6c, 0x61, 0x73, 0x73, 0x5f, 0x73, 0x77, 0x65
        /*0022*/ 	.byte	0x65, 0x70, 0x5f, 0x73, 0x72, 0x63, 0x2f, 0x69, 0x6e, 0x63, 0x6c, 0x75, 0x64, 0x65, 0x2f, 0x63
        /*0032*/ 	.byte	0x75, 0x74, 0x6c, 0x61, 0x73, 0x73, 0x2f, 0x67, 0x65, 0x6d, 0x6d, 0x2f, 0x63, 0x6f, 0x6c, 0x6c
        /*0042*/ 	.byte	0x65, 0x63, 0x74, 0x69, 0x76, 0x65, 0x2f, 0x73, 0x6d, 0x39, 0x30, 0x5f, 0x6d, 0x6d, 0x61, 0x5f
        /*0052*/ 	.byte	0x74, 0x6d, 0x61, 0x5f, 0x67, 0x6d, 0x6d, 0x61, 0x5f, 0x73, 0x73, 0x5f, 0x77, 0x61, 0x72, 0x70
        /*0062*/ 	.byte	0x73, 0x70, 0x65, 0x63, 0x69, 0x61, 0x6c, 0x69, 0x7a, 0x65, 0x64, 0x2e, 0x68, 0x70, 0x70, 0x00
	.type		__unnamed_1,@object
	.size		__unnamed_1,(.L_0 - __unnamed_1)
__unnamed_1:
        /*0072*/ 	.byte	0x76, 0x6f, 0x69, 0x64, 0x20, 0x63, 0x75, 0x74, 0x6c, 0x61, 0x73, 0x73, 0x3a, 0x3a, 0x67, 0x65
        /* <DEDUP_REMOVED lines=172> */
        /*0b42*/ 	.byte	0x75, 0x74, 0x65, 0x3a, 0x3a, 0x69, 0x64, 0x65, 0x6e, 0x74, 0x69, 0x74, 0x79, 0x5d, 0x00
.L_0:


//--------------------- .nv.shared._ZN7cutlass13device_kernelINS_4gemm6kernel13GemmUniversalIN4cute5tupleIJiiiiEEENS1_10collective13CollectiveMmaINS1_34MainloopSm90TmaGmmaWarpSpecializedILi4ENS5_IJNS4_1CILi1EEENSA_ILi4EEESB_EEENS1_35KernelTmaWarpSpecializedCooperativeEEENS5_IJNSA_ILi128EEENSA_ILi256EEESG_EEEaNS5_IJlSB_lEEEaSJ_NS4_8TiledMMAINS4_8MMA_AtomIJNS4_4SM904GMMA27MMA_64x256x32_S32S8S8_SS_TNEEEENS4_6LayoutINS5_IJNSA_ILi2EEESB_SB_EEENS5_IJSB_NSA_ILi0EEEST_EEEEENS5_IJNS4_10UnderscoreESW_SW_EEEEENS4_23SM90_TMA_LOAD_MULTICASTENS4_14ComposedLayoutINS4_7SwizzleILi3ELi4ELi3EEENS4_18smem_ptr_flag_bitsILi8EEENSQ_INS5_IJNSA_ILi8EEESG_EEENS5_IJSG_SB_EEEEEEEvNS4_8identityENS4_13SM90_TMA_LOADES19_vS1A_EENS_8epilogue10collective6detail29Sm90TmaWarpSpecializedAdapterINS1E_15DefaultEpilogueIaSJ_SJ_NS1D_6thread17LinearCombinationIaLi1EiiLNS1I_9ScaleType4KindE0ELNS_15FloatRoundStyleE2EaEENS1_15EpilogueDefaultEEEEEvvEEEEvNT_6ParamsE --------------------------
	.section	.nv.shared._ZN7cutlass13device_kernelINS_4gemm6kernel13GemmUniversalIN4cute5tupleIJiiiiEEENS1_10collective13CollectiveMmaINS1_34MainloopSm90TmaGmmaWarpSpecializedILi4ENS5_IJNS4_1CILi1EEENSA_ILi4EEESB_EEENS1_35KernelTmaWarpSpecializedCooperativeEEENS5_IJNSA_ILi128EEENSA_ILi256EEESG_EEEaNS5_IJlSB_lEEEaSJ_NS4_8TiledMMAINS4_8MMA_AtomIJNS4_4SM904GMMA27MMA_64x256x32_S32S8S8_SS_TNEEEENS4_6LayoutINS5_IJNSA_ILi2EEESB_SB_EEENS5_IJSB_NSA_ILi0EEEST_EEEEENS5_IJNS4_10UnderscoreESW_SW_EEEEENS4_23SM90_TMA_LOAD_MULTICASTENS4_14ComposedLayoutINS4_7SwizzleILi3ELi4ELi3EEENS4_18smem_ptr_flag_bitsILi8EEENSQ_INS5_IJNSA_ILi8EEESG_EEENS5_IJSG_SB_EEEEEEEvNS4_8identityENS4_13SM90_TMA_LOADES19_vS1A_EENS_8epilogue10collective6detail29Sm90TmaWarpSpecializedAdapterINS1E_15DefaultEpilogueIaSJ_SJ_NS1D_6thread17LinearCombinationIaLi1EiiLNS1I_9ScaleType4KindE0ELNS_15FloatRoundStyleE2EaEENS1_15EpilogueDefaultEEEEEvvEEEEvNT_6ParamsE,"aw",@nobits
	.sectionflags	@""
	.align	16
	.zero		1024


//--------------------- .nv.shared.reserved.0     --------------------------
	.section	.nv.shared.reserved.0,"aw",@nobits
	.weak		__nv_reservedSMEM_offset_0_alias
	.size		__nv_reservedSMEM_offset_0_alias, 0, 0
	.other		__nv_reservedSMEM_offset_0_alias,@"STO_CUDA_RESERVED_SHARED STV_DEFAULT"
__nv_reservedSMEM_offset_0_alias:
	.zero		0


//--------------------- .nv.global                --------------------------
	.section	.nv.global,"aw",@nobits
.nv.global:
	.type		_ZN40_INTERNAL_7269ea66_4_k_cu_d4ca7830_178904cute1_E,@object
	.size		_ZN40_INTERNAL_7269ea66_4_k_cu_d4ca7830_178904cute1_E,(_ZN40_INTERNAL_7269ea66_4_k_cu_d4ca7830_178904cuda3std3__45__cpo6cbeginE - _ZN40_INTERNAL_7269ea66_4_k_cu_d4ca7830_178904cute1_E)
_ZN40_INTERNAL_7269ea66_4_k_cu_d4ca7830_178904cute1_E:
	.zero		1
	.type		_ZN40_INTERNAL_7269ea66_4_k_cu_d4ca7830_178904cuda3std3__45__cpo6cbeginE,@object
	.size		_ZN40_INTERNAL_7269ea66_4_k_cu_d4ca7830_178904cuda3std3__45__cpo6cbeginE,(_ZN40_INTERNAL_7269ea66_4_k_cu_d4ca7830_178904cuda3std3__48in_placeE - _ZN40_INTERNAL_7269ea66_4_k_cu_d4ca7830_178904cuda3std3__45__cpo6cbeginE)
_ZN40_INTERNAL_7269ea66_4_k_cu_d4ca7830_178904cuda3std3__45__cpo6cbeginE:
	.zero		1
	.type		_ZN40_INTERNAL_7269ea66_4_k_cu_d4ca7830_178904cuda3std3__48in_placeE,@object
	.size		_ZN40_INTERNAL_7269ea66_4_k_cu_d4ca7830_178904cuda3std3__48in_placeE,(_ZN40_INTERNAL_7269ea66_4_k_cu_d4ca7830_178904cuda3std6ranges3__45__cpo9iter_moveE - _ZN40_INTERNAL_7269ea66_4_k_cu_d4ca7830_178904cuda3std3__48in_placeE)
_ZN40_INTERNAL_7269ea66_4_k_cu_d4ca7830_178904cuda3std3__48in_placeE:
	.zero		1
	.type		_ZN40_INTERNAL_7269ea66_4_k_cu_d4ca7830_178904cuda3std6ranges3__45__cpo9iter_moveE,@object
	.size		_ZN40_INTERNAL_7269ea66_4_k_cu_d4ca7830_178904cuda3std6ranges3__45__cpo9iter_moveE,(_ZN40_INTERNAL_7269ea66_4_k_cu_d4ca7830_178904cuda3std3__45__cpo5beginE - _ZN40_INTERNAL_7269ea66_4_k_cu_d4ca7830_178904cuda3std6ranges3__45__cpo9iter_moveE)
_ZN40_INTERNAL_7269ea66_4_k_cu_d4ca7830_178904cuda3std6ranges3__45__cpo9iter_moveE:
	.zero		1
	.type		_ZN40_INTERNAL_7269ea66_4_k_cu_d4ca7830_178904cuda3std3__45__cpo5beginE,@object
	.size		_ZN40_INTERNAL_7269ea66_4_k_cu_d4ca7830_178904cuda3std3__45__cpo5beginE,(_ZN40_INTERNAL_7269ea66_4_k_cu_d4ca7830_178904cuda3std3__442_GLOBAL__N__7269ea66_4_k_cu_d4ca7830_178906ignoreE - _ZN40_INTERNAL_7269ea66_4_k_cu_d4ca7830_178904cuda3std3__45__cpo5beginE)
_ZN40_INTERNAL_7269ea66_4_k_cu_d4ca7830_178904cuda3std3__45__cpo5beginE:
	.zero		1
	.type		_ZN40_INTERNAL_7269ea66_4_k_cu_d4ca7830_178904cuda3std3__442_GLOBAL__N__7269ea66_4_k_cu_d4ca7830_178906ignoreE,@object
	.size		_ZN40_INTERNAL_7269ea66_4_k_cu_d4ca7830_178904cuda3std3__442_GLOBAL__N__7269ea66_4_k_cu_d4ca7830_178906ignoreE,(_ZN40_INTERNAL_7269ea66_4_k_cu_d4ca7830_178904cute7productE - _ZN40_INTERNAL_7269ea66_4_k_cu_d4ca7830_178904cuda3std3__442_GLOBAL__N__7269ea66_4_k_cu_d4ca7830_178906ignoreE)
_ZN40_INTERNAL_7269ea66_4_k_cu_d4ca7830_178904cuda3std3__442_GLOBAL__N__7269ea66_4_k_cu_d4ca7830_178906ignoreE:
	.zero		1
	.type		_ZN40_INTERNAL_7269ea66_4_k_cu_d4ca7830_178904cute7productE,@object
	.size		_ZN40_INTERNAL_7269ea66_4_k_cu_d4ca7830_178904cute7productE,(_ZN40_INTERNAL_7269ea66_4_k_cu_d4ca7830_178904cuda3std3__45__cpo3endE - _ZN40_INTERNAL_7269ea66_4_k_cu_d4ca7830_178904cute7productE)
_ZN40_INTERNAL_7269ea66_4_k_cu_d4ca7830_178904cute7productE:
	.zero		1
	.type		_ZN40_INTERNAL_7269ea66_4_k_cu_d4ca7830_178904cuda3std3__45__cpo3endE,@object
	.size		_ZN40_INTERNAL_7269ea66_4_k_cu_d4ca7830_178904cuda3std3__45__cpo3endE,(_ZN40_INTERNAL_7269ea66_4_k_cu_d4ca7830_178904cuda3std3__419piecewise_constructE - _ZN40_INTERNAL_7269ea66_4_k_cu_d4ca7830_178904cuda3std3__45__cpo3endE)
_ZN40_INTERNAL_7269ea66_4_k_cu_d4ca7830_178904cuda3std3__45__cpo3endE:
	.zero		1
	.type		_ZN40_INTERNAL_7269ea66_4_k_cu_d4ca7830_178904cuda3std3__419piecewise_constructE,@object
	.size		_ZN40_INTERNAL_7269ea66_4_k_cu_d4ca7830_178904cuda3std3__419piecewise_constructE,(_ZN40_INTERNAL_7269ea66_4_k_cu_d4ca7830_178904cuda3std3__45__cpo4cendE - _ZN40_INTERNAL_7269ea66_4_k_cu_d4ca7830_178904cuda3std3__419piecewise_constructE)
_ZN40_INTERNAL_7269ea66_4_k_cu_d4ca7830_178904cuda3std3__419piecewise_constructE:
	.zero		1
	.type		_ZN40_INTERNAL_7269ea66_4_k_cu_d4ca7830_178904cuda3std3__45__cpo4cendE,@object
	.size		_ZN40_INTERNAL_7269ea66_4_k_cu_d4ca7830_178904cuda3std3__45__cpo4cendE,(_ZN40_INTERNAL_7269ea66_4_k_cu_d4ca7830_178904cuda3std6ranges3__45__cpo4swapE - _ZN40_INTERNAL_7269ea66_4_k_cu_d4ca7830_178904cuda3std3__45__cpo4cendE)
_ZN40_INTERNAL_7269ea66_4_k_cu_d4ca7830_178904cuda3std3__45__cpo4cendE:
	.zero		1
	.type		_ZN40_INTERNAL_7269ea66_4_k_cu_d4ca7830_178904cuda3std6ranges3__45__cpo4swapE,@object
	.size		_ZN40_INTERNAL_7269ea66_4_k_cu_d4ca7830_178904cuda3std6ranges3__45__cpo4swapE,(.L_8 - _ZN40_INTERNAL_7269ea66_4_k_cu_d4ca7830_178904cuda3std6ranges3__45__cpo4swapE)
_ZN40_INTERNAL_7269ea66_4_k_cu_d4ca7830_178904cuda3std6ranges3__45__cpo4swapE:
	.zero		1
.L_8:


//--------------------- .nv.constant0._ZN7cutlass13device_kernelINS_4gemm6kernel13GemmUniversalIN4cute5tupleIJiiiiEEENS1_10collective13CollectiveMmaINS1_34MainloopSm90TmaGmmaWarpSpecializedILi4ENS5_IJNS4_1CILi1EEENSA_ILi4EEESB_EEENS1_35KernelTmaWarpSpecializedCooperativeEEENS5_IJNSA_ILi128EEENSA_ILi256EEESG_EEEaNS5_IJlSB_lEEEaSJ_NS4_8TiledMMAINS4_8MMA_AtomIJNS4_4SM904GMMA27MMA_64x256x32_S32S8S8_SS_TNEEEENS4_6LayoutINS5_IJNSA_ILi2EEESB_SB_EEENS5_IJSB_NSA_ILi0EEEST_EEEEENS5_IJNS4_10UnderscoreESW_SW_EEEEENS4_23SM90_TMA_LOAD_MULTICASTENS4_14ComposedLayoutINS4_7SwizzleILi3ELi4ELi3EEENS4_18smem_ptr_flag_bitsILi8EEENSQ_INS5_IJNSA_ILi8EEESG_EEENS5_IJSG_SB_EEEEEEEvNS4_8identityENS4_13SM90_TMA_LOADES19_vS1A_EENS_8epilogue10collective6detail29Sm90TmaWarpSpecializedAdapterINS1E_15DefaultEpilogueIaSJ_SJ_NS1D_6thread17LinearCombinationIaLi1EiiLNS1I_9ScaleType4KindE0ELNS_15FloatRoundStyleE2EaEENS1_15EpilogueDefaultEEEEEvvEEEEvNT_6ParamsE --------------------------
	.section	.nv.constant0._ZN7cutlass13device_kernelINS_4gemm6kernel13GemmUniversalIN4cute5tupleIJiiiiEEENS1_10collective13CollectiveMmaINS1_34MainloopSm90TmaGmmaWarpSpecializedILi4ENS5_IJNS4_1CILi1EEENSA_ILi4EEESB_EEENS1_35KernelTmaWarpSpecializedCooperativeEEENS5_IJNSA_ILi128EEENSA_ILi256EEESG_EEEaNS5_IJlSB_lEEEaSJ_NS4_8TiledMMAINS4_8MMA_AtomIJNS4_4SM904GMMA27MMA_64x256x32_S32S8S8_SS_TNEEEENS4_6LayoutINS5_IJNSA_ILi2EEESB_SB_EEENS5_IJSB_NSA_ILi0EEEST_EEEEENS5_IJNS4_10UnderscoreESW_SW_EEEEENS4_23SM90_TMA_LOAD_MULTICASTENS4_14ComposedLayoutINS4_7SwizzleILi3ELi4ELi3EEENS4_18smem_ptr_flag_bitsILi8EEENSQ_INS5_IJNSA_ILi8EEESG_EEENS5_IJSG_SB_EEEEEEEvNS4_8identityENS4_13SM90_TMA_LOADES19_vS1A_EENS_8epilogue10collective6detail29Sm90TmaWarpSpecializedAdapterINS1E_15DefaultEpilogueIaSJ_SJ_NS1D_6thread17LinearCombinationIaLi1EiiLNS1I_9ScaleType4KindE0ELNS_15FloatRoundStyleE2EaEENS1_15EpilogueDefaultEEEEEvvEEEEvNT_6ParamsE,"a",@progbits
	.sectionflags	@""
	.align	4
.nv.constant0._ZN7cutlass13device_kernelINS_4gemm6kernel13GemmUniversalIN4cute5tupleIJiiiiEEENS1_10collective13CollectiveMmaINS1_34MainloopSm90TmaGmmaWarpSpecializedILi4ENS5_IJNS4_1CILi1EEENSA_ILi4EEESB_EEENS1_35KernelTmaWarpSpecializedCooperativeEEENS5_IJNSA_ILi128EEENSA_ILi256EEESG_EEEaNS5_IJlSB_lEEEaSJ_NS4_8TiledMMAINS4_8MMA_AtomIJNS4_4SM904GMMA27MMA_64x256x32_S32S8S8_SS_TNEEEENS4_6LayoutINS5_IJNSA_ILi2EEESB_SB_EEENS5_IJSB_NSA_ILi0EEEST_EEEEENS5_IJNS4_10UnderscoreESW_SW_EEEEENS4_23SM90_TMA_LOAD_MULTICASTENS4_14ComposedLayoutINS4_7SwizzleILi3ELi4ELi3EEENS4_18smem_ptr_flag_bitsILi8EEENSQ_INS5_IJNSA_ILi8EEESG_EEENS5_IJSG_SB_EEEEEEEvNS4_8identityENS4_13SM90_TMA_LOADES19_vS1A_EENS_8epilogue10collective6detail29Sm90TmaWarpSpecializedAdapterINS1E_15DefaultEpilogueIaSJ_SJ_NS1D_6thread17LinearCombinationIaLi1EiiLNS1I_9ScaleType4KindE0ELNS_15FloatRoundStyleE2EaEENS1_15EpilogueDefaultEEEEEvvEEEEvNT_6ParamsE:
	.zero		1664


//--------------------- SYMBOLS --------------------------

	.type		.nv.reservedSmem.offset0,@object
	.size		.nv.reservedSmem.offset0,0x4
	.type		__assertfail,@function
